//
// Generated by NVIDIA NVVM Compiler
//
// Compiler Build ID: CL-36424714
// Cuda compilation tools, release 13.0, V13.0.88
// Based on NVVM 20.0.0
//

.version 9.0
.target sm_100
.address_size 64

	// .globl	_Z6vecAddPfS_S_S_S_S_i
// _ZZ6vecDotPfS_S_S_S_S_S_iE5cache has been demoted

.visible .entry _Z6vecAddPfS_S_S_S_S_i(
	.param .u64 .ptr .align 1 _Z6vecAddPfS_S_S_S_S_i_param_0,
	.param .u64 .ptr .align 1 _Z6vecAddPfS_S_S_S_S_i_param_1,
	.param .u64 .ptr .align 1 _Z6vecAddPfS_S_S_S_S_i_param_2,
	.param .u64 .ptr .align 1 _Z6vecAddPfS_S_S_S_S_i_param_3,
	.param .u64 .ptr .align 1 _Z6vecAddPfS_S_S_S_S_i_param_4,
	.param .u64 .ptr .align 1 _Z6vecAddPfS_S_S_S_S_i_param_5,
	.param .u32 _Z6vecAddPfS_S_S_S_S_i_param_6
)
{
	.reg .pred 	%p<2>;
	.reg .b32 	%r<6>;
	.reg .b32 	%f<10>;
	.reg .b64 	%rd<20>;

	ld.param.u64 	%rd1, [_Z6vecAddPfS_S_S_S_S_i_param_0];
	ld.param.u64 	%rd2, [_Z6vecAddPfS_S_S_S_S_i_param_1];
	ld.param.u64 	%rd3, [_Z6vecAddPfS_S_S_S_S_i_param_2];
	ld.param.u64 	%rd4, [_Z6vecAddPfS_S_S_S_S_i_param_3];
	ld.param.u64 	%rd5, [_Z6vecAddPfS_S_S_S_S_i_param_4];
	ld.param.u64 	%rd6, [_Z6vecAddPfS_S_S_S_S_i_param_5];
	ld.param.u32 	%r2, [_Z6vecAddPfS_S_S_S_S_i_param_6];
	mov.u32 	%r3, %ctaid.x;
	mov.u32 	%r4, %ntid.x;
	mov.u32 	%r5, %tid.x;
	mad.lo.s32 	%r1, %r3, %r4, %r5;
	setp.ge.s32 	%p1, %r1, %r2;
	@%p1 bra 	$L__BB0_2;
	cvta.to.global.u64 	%rd7, %rd1;
	cvta.to.global.u64 	%rd8, %rd4;
	cvta.to.global.u64 	%rd9, %rd2;
	cvta.to.global.u64 	%rd10, %rd5;
	cvta.to.global.u64 	%rd11, %rd3;
	cvta.to.global.u64 	%rd12, %rd6;
	mul.wide.s32 	%rd13, %r1, 4;
	add.s64 	%rd14, %rd7, %rd13;
	ld.global.f32 	%f1, [%rd14];
	add.s64 	%rd15, %rd8, %rd13;
	ld.global.f32 	%f2, [%rd15];
	add.f32 	%f3, %f1, %f2;
	st.global.f32 	[%rd14], %f3;
	add.s64 	%rd16, %rd9, %rd13;
	ld.global.f32 	%f4, [%rd16];
	add.s64 	%rd17, %rd10, %rd13;
	ld.global.f32 	%f5, [%rd17];
	add.f32 	%f6, %f4, %f5;
	st.global.f32 	[%rd16], %f6;
	add.s64 	%rd18, %rd11, %rd13;
	ld.global.f32 	%f7, [%rd18];
	add.s64 	%rd19, %rd12, %rd13;
	ld.global.f32 	%f8, [%rd19];
	add.f32 	%f9, %f7, %f8;
	st.global.f32 	[%rd18], %f9;
$L__BB0_2:
	ret;

}
	// .globl	_Z6vecSubPfS_S_S_S_S_i
.visible .entry _Z6vecSubPfS_S_S_S_S_i(
	.param .u64 .ptr .align 1 _Z6vecSubPfS_S_S_S_S_i_param_0,
	.param .u64 .ptr .align 1 _Z6vecSubPfS_S_S_S_S_i_param_1,
	.param .u64 .ptr .align 1 _Z6vecSubPfS_S_S_S_S_i_param_2,
	.param .u64 .ptr .align 1 _Z6vecSubPfS_S_S_S_S_i_param_3,
	.param .u64 .ptr .align 1 _Z6vecSubPfS_S_S_S_S_i_param_4,
	.param .u64 .ptr .align 1 _Z6vecSubPfS_S_S_S_S_i_param_5,
	.param .u32 _Z6vecSubPfS_S_S_S_S_i_param_6
)
{
	.reg .pred 	%p<2>;
	.reg .b32 	%r<6>;
	.reg .b32 	%f<10>;
	.reg .b64 	%rd<20>;

	ld.param.u64 	%rd1, [_Z6vecSubPfS_S_S_S_S_i_param_0];
	ld.param.u64 	%rd2, [_Z6vecSubPfS_S_S_S_S_i_param_1];
	ld.param.u64 	%rd3, [_Z6vecSubPfS_S_S_S_S_i_param_2];
	ld.param.u64 	%rd4, [_Z6vecSubPfS_S_S_S_S_i_param_3];
	ld.param.u64 	%rd5, [_Z6vecSubPfS_S_S_S_S_i_param_4];
	ld.param.u64 	%rd6, [_Z6vecSubPfS_S_S_S_S_i_param_5];
	ld.param.u32 	%r2, [_Z6vecSubPfS_S_S_S_S_i_param_6];
	mov.u32 	%r3, %ctaid.x;
	mov.u32 	%r4, %ntid.x;
	mov.u32 	%r5, %tid.x;
	mad.lo.s32 	%r1, %r3, %r4, %r5;
	setp.ge.s32 	%p1, %r1, %r2;
	@%p1 bra 	$L__BB1_2;
	cvta.to.global.u64 	%rd7, %rd1;
	cvta.to.global.u64 	%rd8, %rd4;
	cvta.to.global.u64 	%rd9, %rd2;
	cvta.to.global.u64 	%rd10, %rd5;
	cvta.to.global.u64 	%rd11, %rd3;
	cvta.to.global.u64 	%rd12, %rd6;
	mul.wide.s32 	%rd13, %r1, 4;
	add.s64 	%rd14, %rd7, %rd13;
	ld.global.f32 	%f1, [%rd14];
	add.s64 	%rd15, %rd8, %rd13;
	ld.global.f32 	%f2, [%rd15];
	sub.f32 	%f3, %f1, %f2;
	st.global.f32 	[%rd14], %f3;
	add.s64 	%rd16, %rd9, %rd13;
	ld.global.f32 	%f4, [%rd16];
	add.s64 	%rd17, %rd10, %rd13;
	ld.global.f32 	%f5, [%rd17];
	sub.f32 	%f6, %f4, %f5;
	st.global.f32 	[%rd16], %f6;
	add.s64 	%rd18, %rd11, %rd13;
	ld.global.f32 	%f7, [%rd18];
	add.s64 	%rd19, %rd12, %rd13;
	ld.global.f32 	%f8, [%rd19];
	sub.f32 	%f9, %f7, %f8;
	st.global.f32 	[%rd18], %f9;
$L__BB1_2:
	ret;

}
	// .globl	_Z9NormalizePfS_S_i
.visible .entry _Z9NormalizePfS_S_i(
	.param .u64 .ptr .align 1 _Z9NormalizePfS_S_i_param_0,
	.param .u64 .ptr .align 1 _Z9NormalizePfS_S_i_param_1,
	.param .u64 .ptr .align 1 _Z9NormalizePfS_S_i_param_2,
	.param .u32 _Z9NormalizePfS_S_i_param_3
)
{
	.reg .pred 	%p<3>;
	.reg .b32 	%r<6>;
	.reg .b32 	%f<13>;
	.reg .b64 	%rd<11>;

	ld.param.u64 	%rd4, [_Z9NormalizePfS_S_i_param_0];
	ld.param.u64 	%rd5, [_Z9NormalizePfS_S_i_param_1];
	ld.param.u64 	%rd6, [_Z9NormalizePfS_S_i_param_2];
	ld.param.u32 	%r2, [_Z9NormalizePfS_S_i_param_3];
	mov.u32 	%r3, %ctaid.x;
	mov.u32 	%r4, %ntid.x;
	mov.u32 	%r5, %tid.x;
	mad.lo.s32 	%r1, %r3, %r4, %r5;
	setp.ge.s32 	%p1, %r1, %r2;
	@%p1 bra 	$L__BB2_3;
	cvta.to.global.u64 	%rd7, %rd4;
	cvta.to.global.u64 	%rd8, %rd5;
	cvta.to.global.u64 	%rd9, %rd6;
	mul.wide.s32 	%rd10, %r1, 4;
	add.s64 	%rd1, %rd7, %rd10;
	ld.global.f32 	%f1, [%rd1];
	add.s64 	%rd2, %rd8, %rd10;
	ld.global.f32 	%f3, [%rd2];
	mul.f32 	%f4, %f3, %f3;
	fma.rn.f32 	%f5, %f1, %f1, %f4;
	add.s64 	%rd3, %rd9, %rd10;
	ld.global.f32 	%f6, [%rd3];
	fma.rn.f32 	%f7, %f6, %f6, %f5;
	sqrt.rn.f32 	%f2, %f7;
	setp.leu.f32 	%p2, %f2, 0f00000000;
	@%p2 bra 	$L__BB2_3;
	div.rn.f32 	%f8, %f1, %f2;
	st.global.f32 	[%rd1], %f8;
	ld.global.f32 	%f9, [%rd2];
	div.rn.f32 	%f10, %f9, %f2;
	st.global.f32 	[%rd2], %f10;
	ld.global.f32 	%f11, [%rd3];
	div.rn.f32 	%f12, %f11, %f2;
	st.global.f32 	[%rd3], %f12;
$L__BB2_3:
	ret;

}
	// .globl	_Z6vecDotPfS_S_S_S_S_S_i
.visible .entry _Z6vecDotPfS_S_S_S_S_S_i(
	.param .u64 .ptr .align 1 _Z6vecDotPfS_S_S_S_S_S_i_param_0,
	.param .u64 .ptr .align 1 _Z6vecDotPfS_S_S_S_S_S_i_param_1,
	.param .u64 .ptr .align 1 _Z6vecDotPfS_S_S_S_S_S_i_param_2,
	.param .u64 .ptr .align 1 _Z6vecDotPfS_S_S_S_S_S_i_param_3,
	.param .u64 .ptr .align 1 _Z6vecDotPfS_S_S_S_S_S_i_param_4,
	.param .u64 .ptr .align 1 _Z6vecDotPfS_S_S_S_S_S_i_param_5,
	.param .u64 .ptr .align 1 _Z6vecDotPfS_S_S_S_S_S_i_param_6,
	.param .u32 _Z6vecDotPfS_S_S_S_S_S_i_param_7
)
{
	.reg .pred 	%p<6>;
	.reg .b32 	%r<14>;
	.reg .b32 	%f<18>;
	.reg .b64 	%rd<22>;
	// demoted variable
	.shared .align 4 .b8 _ZZ6vecDotPfS_S_S_S_S_S_iE5cache[1024];
	ld.param.u64 	%rd1, [_Z6vecDotPfS_S_S_S_S_S_i_param_0];
	ld.param.u64 	%rd2, [_Z6vecDotPfS_S_S_S_S_S_i_param_1];
	ld.param.u64 	%rd3, [_Z6vecDotPfS_S_S_S_S_S_i_param_2];
	ld.param.u64 	%rd4, [_Z6vecDotPfS_S_S_S_S_S_i_param_3];
	ld.param.u64 	%rd5, [_Z6vecDotPfS_S_S_S_S_S_i_param_4];
	ld.param.u64 	%rd6, [_Z6vecDotPfS_S_S_S_S_S_i_param_5];
	ld.param.u64 	%rd7, [_Z6vecDotPfS_S_S_S_S_S_i_param_6];
	ld.param.u32 	%r7, [_Z6vecDotPfS_S_S_S_S_S_i_param_7];
	mov.u32 	%r8, %ctaid.x;
	mov.u32 	%r13, %ntid.x;
	mov.u32 	%r2, %tid.x;
	mad.lo.s32 	%r3, %r8, %r13, %r2;
	setp.ge.s32 	%p1, %r3, %r7;
	mov.f32 	%f17, 0f00000000;
	@%p1 bra 	$L__BB3_2;
	cvta.to.global.u64 	%rd8, %rd1;
	cvta.to.global.u64 	%rd9, %rd4;
	cvta.to.global.u64 	%rd10, %rd2;
	cvta.to.global.u64 	%rd11, %rd5;
	cvta.to.global.u64 	%rd12, %rd3;
	cvta.to.global.u64 	%rd13, %rd6;
	mul.wide.s32 	%rd14, %r3, 4;
	add.s64 	%rd15, %rd8, %rd14;
	ld.global.f32 	%f4, [%rd15];
	add.s64 	%rd16, %rd9, %rd14;
	ld.global.f32 	%f5, [%rd16];
	add.s64 	%rd17, %rd10, %rd14;
	ld.global.f32 	%f6, [%rd17];
	add.s64 	%rd18, %rd11, %rd14;
	ld.global.f32 	%f7, [%rd18];
	mul.f32 	%f8, %f6, %f7;
	fma.rn.f32 	%f9, %f4, %f5, %f8;
	add.s64 	%rd19, %rd12, %rd14;
	ld.global.f32 	%f10, [%rd19];
	add.s64 	%rd20, %rd13, %rd14;
	ld.global.f32 	%f11, [%rd20];
	fma.rn.f32 	%f17, %f10, %f11, %f9;
$L__BB3_2:
	shl.b32 	%r9, %r2, 2;
	mov.u32 	%r10, _ZZ6vecDotPfS_S_S_S_S_S_iE5cache;
	add.s32 	%r4, %r10, %r9;
	st.shared.f32 	[%r4], %f17;
	bar.sync 	0;
	setp.lt.u32 	%p2, %r13, 2;
	@%p2 bra 	$L__BB3_6;
$L__BB3_3:
	shr.u32 	%r6, %r13, 1;
	setp.ge.u32 	%p3, %r2, %r6;
	@%p3 bra 	$L__BB3_5;
	shl.b32 	%r11, %r6, 2;
	add.s32 	%r12, %r4, %r11;
	ld.shared.f32 	%f12, [%r12];
	ld.shared.f32 	%f13, [%r4];
	add.f32 	%f14, %f12, %f13;
	st.shared.f32 	[%r4], %f14;
$L__BB3_5:
	bar.sync 	0;
	setp.gt.u32 	%p4, %r13, 3;
	mov.u32 	%r13, %r6;
	@%p4 bra 	$L__BB3_3;
$L__BB3_6:
	setp.ne.s32 	%p5, %r2, 0;
	@%p5 bra 	$L__BB3_8;
	ld.shared.f32 	%f15, [_ZZ6vecDotPfS_S_S_S_S_S_iE5cache];
	cvta.to.global.u64 	%rd21, %rd7;
	atom.global.add.f32 	%f16, [%rd21], %f15;
$L__BB3_8:
	ret;

}
	// .globl	_Z8vecCrossPfS_S_S_S_S_S_S_S_i
.visible .entry _Z8vecCrossPfS_S_S_S_S_S_S_S_i(
	.param .u64 .ptr .align 1 _Z8vecCrossPfS_S_S_S_S_S_S_S_i_param_0,
	.param .u64 .ptr .align 1 _Z8vecCrossPfS_S_S_S_S_S_S_S_i_param_1,
	.param .u64 .ptr .align 1 _Z8vecCrossPfS_S_S_S_S_S_S_S_i_param_2,
	.param .u64 .ptr .align 1 _Z8vecCrossPfS_S_S_S_S_S_S_S_i_param_3,
	.param .u64 .ptr .align 1 _Z8vecCrossPfS_S_S_S_S_S_S_S_i_param_4,
	.param .u64 .ptr .align 1 _Z8vecCrossPfS_S_S_S_S_S_S_S_i_param_5,
	.param .u64 .ptr .align 1 _Z8vecCrossPfS_S_S_S_S_S_S_S_i_param_6,
	.param .u64 .ptr .align 1 _Z8vecCrossPfS_S_S_S_S_S_S_S_i_param_7,
	.param .u64 .ptr .align 1 _Z8vecCrossPfS_S_S_S_S_S_S_S_i_param_8,
	.param .u32 _Z8vecCrossPfS_S_S_S_S_S_S_S_i_param_9
)
{
	.reg .pred 	%p<2>;
	.reg .b32 	%r<6>;
	.reg .b32 	%f<22>;
	.reg .b64 	%rd<30>;

	ld.param.u64 	%rd2, [_Z8vecCrossPfS_S_S_S_S_S_S_S_i_param_1];
	ld.param.u64 	%rd3, [_Z8vecCrossPfS_S_S_S_S_S_S_S_i_param_2];
	ld.param.u64 	%rd4, [_Z8vecCrossPfS_S_S_S_S_S_S_S_i_param_3];
	ld.param.u64 	%rd5, [_Z8vecCrossPfS_S_S_S_S_S_S_S_i_param_4];
	ld.param.u64 	%rd6, [_Z8vecCrossPfS_S_S_S_S_S_S_S_i_param_5];
	ld.param.u64 	%rd7, [_Z8vecCrossPfS_S_S_S_S_S_S_S_i_param_6];
	ld.param.u64 	%rd8, [_Z8vecCrossPfS_S_S_S_S_S_S_S_i_param_7];
	ld.param.u64 	%rd9, [_Z8vecCrossPfS_S_S_S_S_S_S_S_i_param_8];
	ld.param.u32 	%r2, [_Z8vecCrossPfS_S_S_S_S_S_S_S_i_param_9];
	mov.u32 	%r3, %ctaid.x;
	mov.u32 	%r4, %ntid.x;
	mov.u32 	%r5, %tid.x;
	mad.lo.s32 	%r1, %r3, %r4, %r5;
	setp.ge.s32 	%p1, %r1, %r2;
	@%p1 bra 	$L__BB4_2;
	ld.param.u64 	%rd29, [_Z8vecCrossPfS_S_S_S_S_S_S_S_i_param_0];
	cvta.to.global.u64 	%rd10, %rd2;
	cvta.to.global.u64 	%rd11, %rd6;
	cvta.to.global.u64 	%rd12, %rd3;
	cvta.to.global.u64 	%rd13, %rd5;
	cvta.to.global.u64 	%rd14, %rd7;
	cvta.to.global.u64 	%rd15, %rd4;
	cvta.to.global.u64 	%rd16, %rd29;
	cvta.to.global.u64 	%rd17, %rd8;
	cvta.to.global.u64 	%rd18, %rd9;
	mul.wide.s32 	%rd19, %r1, 4;
	add.s64 	%rd20, %rd10, %rd19;
	ld.global.f32 	%f1, [%rd20];
	add.s64 	%rd21, %rd11, %rd19;
	ld.global.f32 	%f2, [%rd21];
	mul.f32 	%f3, %f1, %f2;
	add.s64 	%rd22, %rd12, %rd19;
	ld.global.f32 	%f4, [%rd22];
	add.s64 	%rd23, %rd13, %rd19;
	ld.global.f32 	%f5, [%rd23];
	mul.f32 	%f6, %f4, %f5;
	sub.f32 	%f7, %f3, %f6;
	add.s64 	%rd24, %rd14, %rd19;
	st.global.f32 	[%rd24], %f7;
	ld.global.f32 	%f8, [%rd22];
	add.s64 	%rd25, %rd15, %rd19;
	ld.global.f32 	%f9, [%rd25];
	mul.f32 	%f10, %f8, %f9;
	add.s64 	%rd26, %rd16, %rd19;
	ld.global.f32 	%f11, [%rd26];
	ld.global.f32 	%f12, [%rd21];
	mul.f32 	%f13, %f11, %f12;
	sub.f32 	%f14, %f10, %f13;
	add.s64 	%rd27, %rd17, %rd19;
	st.global.f32 	[%rd27], %f14;
	ld.global.f32 	%f15, [%rd26];
	ld.global.f32 	%f16, [%rd23];
	mul.f32 	%f17, %f15, %f16;
	ld.global.f32 	%f18, [%rd20];
	ld.global.f32 	%f19, [%rd25];
	mul.f32 	%f20, %f18, %f19;
	sub.f32 	%f21, %f17, %f20;
	add.s64 	%rd28, %rd18, %rd19;
	st.global.f32 	[%rd28], %f21;
$L__BB4_2:
	ret;

}
	// .globl	_Z24IntersectTrianglesKernelP3RayP6ObjectiP18IntersectionResulti
.visible .entry _Z24IntersectTrianglesKernelP3RayP6ObjectiP18IntersectionResulti(
	.param .u64 .ptr .align 1 _Z24IntersectTrianglesKernelP3RayP6ObjectiP18IntersectionResulti_param_0,
	.param .u64 .ptr .align 1 _Z24IntersectTrianglesKernelP3RayP6ObjectiP18IntersectionResulti_param_1,
	.param .u32 _Z24IntersectTrianglesKernelP3RayP6ObjectiP18IntersectionResulti_param_2,
	.param .u64 .ptr .align 1 _Z24IntersectTrianglesKernelP3RayP6ObjectiP18IntersectionResulti_param_3,
	.param .u32 _Z24IntersectTrianglesKernelP3RayP6ObjectiP18IntersectionResulti_param_4
)
{
	.reg .pred 	%p<19>;
	.reg .b32 	%r<43>;
	.reg .b32 	%f<198>;
	.reg .b64 	%rd<20>;

	ld.param.u64 	%rd7, [_Z24IntersectTrianglesKernelP3RayP6ObjectiP18IntersectionResulti_param_0];
	ld.param.u64 	%rd8, [_Z24IntersectTrianglesKernelP3RayP6ObjectiP18IntersectionResulti_param_1];
	ld.param.u32 	%r20, [_Z24IntersectTrianglesKernelP3RayP6ObjectiP18IntersectionResulti_param_2];
	ld.param.u32 	%r21, [_Z24IntersectTrianglesKernelP3RayP6ObjectiP18IntersectionResulti_param_4];
	mov.u32 	%r22, %ctaid.x;
	mov.u32 	%r23, %ntid.x;
	mov.u32 	%r24, %tid.x;
	mad.lo.s32 	%r1, %r22, %r23, %r24;
	setp.ge.s32 	%p1, %r1, %r21;
	@%p1 bra 	$L__BB5_14;
	cvta.to.global.u64 	%rd10, %rd7;
	mul.wide.s32 	%rd11, %r1, 32;
	add.s64 	%rd1, %rd10, %rd11;
	ld.global.f32 	%f1, [%rd1];
	ld.global.f32 	%f2, [%rd1+4];
	ld.global.f32 	%f3, [%rd1+8];
	ld.global.f32 	%f4, [%rd1+12];
	ld.global.f32 	%f5, [%rd1+16];
	ld.global.f32 	%f6, [%rd1+20];
	setp.lt.s32 	%p2, %r20, 1;
	mov.f32 	%f183, 0f7F800000;
	@%p2 bra 	$L__BB5_13;
	ld.global.u32 	%r37, [%rd1+24];
	ld.global.u32 	%r38, [%rd1+28];
	cvta.to.global.u64 	%rd2, %rd8;
	mov.f32 	%f183, 0f7F800000;
	mov.b32 	%r31, 0;
$L__BB5_3:
	mul.wide.u32 	%rd12, %r31, 40;
	add.s64 	%rd13, %rd2, %rd12;
	ld.global.u64 	%rd3, [%rd13];
	ld.global.v2.u32 	{%r28, %r29}, [%rd13+8];
	mov.b32 	%f74, %r29;
	ld.global.v2.f32 	{%f75, %f76}, [%rd13+16];
	ld.global.v2.f32 	{%f77, %f78}, [%rd13+24];
	ld.global.f32 	%f79, [%rd13+32];
	sub.f32 	%f80, %f74, %f1;
	div.rn.f32 	%f81, %f80, %f4;
	sub.f32 	%f82, %f77, %f1;
	div.rn.f32 	%f83, %f82, %f4;
	sub.f32 	%f84, %f75, %f2;
	div.rn.f32 	%f85, %f84, %f5;
	sub.f32 	%f86, %f78, %f2;
	div.rn.f32 	%f87, %f86, %f5;
	sub.f32 	%f88, %f76, %f3;
	div.rn.f32 	%f89, %f88, %f6;
	sub.f32 	%f90, %f79, %f3;
	div.rn.f32 	%f91, %f90, %f6;
	min.f32 	%f92, %f81, %f83;
	min.f32 	%f93, %f85, %f87;
	max.f32 	%f94, %f92, %f93;
	min.f32 	%f95, %f89, %f91;
	max.f32 	%f96, %f94, %f95;
	max.f32 	%f97, %f81, %f83;
	max.f32 	%f98, %f85, %f87;
	min.f32 	%f99, %f97, %f98;
	max.f32 	%f100, %f89, %f91;
	min.f32 	%f101, %f99, %f100;
	setp.ltu.f32 	%p3, %f101, %f96;
	setp.lt.s32 	%p4, %r28, 1;
	or.pred  	%p5, %p3, %p4;
	@%p5 bra 	$L__BB5_12;
	neg.s32 	%r34, %r28;
	cvta.to.global.u64 	%rd14, %rd3;
	add.s64 	%rd19, %rd14, 36;
$L__BB5_5:
	ld.global.f32 	%f21, [%rd19+-36];
	ld.global.f32 	%f22, [%rd19+-32];
	ld.global.f32 	%f23, [%rd19+-28];
	ld.global.f32 	%f102, [%rd19+12];
	ld.global.f32 	%f103, [%rd19+16];
	ld.global.f32 	%f104, [%rd19+20];
	ld.global.f32 	%f105, [%rd19+24];
	ld.global.f32 	%f106, [%rd19+28];
	ld.global.f32 	%f107, [%rd19+32];
	sub.f32 	%f108, %f102, %f1;
	div.rn.f32 	%f109, %f108, %f4;
	sub.f32 	%f110, %f105, %f1;
	div.rn.f32 	%f111, %f110, %f4;
	sub.f32 	%f112, %f103, %f2;
	div.rn.f32 	%f113, %f112, %f5;
	sub.f32 	%f114, %f106, %f2;
	div.rn.f32 	%f115, %f114, %f5;
	sub.f32 	%f116, %f104, %f3;
	div.rn.f32 	%f117, %f116, %f6;
	sub.f32 	%f118, %f107, %f3;
	div.rn.f32 	%f119, %f118, %f6;
	min.f32 	%f120, %f109, %f111;
	min.f32 	%f121, %f113, %f115;
	max.f32 	%f122, %f120, %f121;
	min.f32 	%f123, %f117, %f119;
	max.f32 	%f124, %f122, %f123;
	max.f32 	%f125, %f109, %f111;
	max.f32 	%f126, %f113, %f115;
	min.f32 	%f127, %f125, %f126;
	max.f32 	%f128, %f117, %f119;
	min.f32 	%f129, %f127, %f128;
	setp.ltu.f32 	%p6, %f129, %f124;
	@%p6 bra 	$L__BB5_11;
	ld.global.f32 	%f130, [%rd19+-4];
	ld.global.f32 	%f131, [%rd19+-8];
	ld.global.f32 	%f132, [%rd19+-12];
	ld.global.f32 	%f133, [%rd19+-16];
	ld.global.f32 	%f134, [%rd19+-20];
	ld.global.f32 	%f135, [%rd19+-24];
	sub.f32 	%f24, %f135, %f21;
	sub.f32 	%f25, %f132, %f21;
	sub.f32 	%f26, %f134, %f22;
	sub.f32 	%f27, %f131, %f22;
	sub.f32 	%f28, %f133, %f23;
	sub.f32 	%f29, %f130, %f23;
	mul.f32 	%f136, %f5, %f29;
	mul.f32 	%f137, %f6, %f27;
	sub.f32 	%f30, %f136, %f137;
	mul.f32 	%f138, %f6, %f25;
	mul.f32 	%f139, %f4, %f29;
	sub.f32 	%f31, %f138, %f139;
	mul.f32 	%f140, %f4, %f27;
	mul.f32 	%f141, %f5, %f25;
	sub.f32 	%f32, %f140, %f141;
	mul.f32 	%f142, %f31, %f26;
	fma.rn.f32 	%f143, %f30, %f24, %f142;
	fma.rn.f32 	%f33, %f32, %f28, %f143;
	abs.f32 	%f144, %f33;
	setp.lt.f32 	%p7, %f144, 0f3727C5AC;
	@%p7 bra 	$L__BB5_11;
	rcp.rn.f32 	%f34, %f33;
	sub.f32 	%f35, %f1, %f21;
	sub.f32 	%f36, %f2, %f22;
	sub.f32 	%f37, %f3, %f23;
	mul.f32 	%f145, %f31, %f36;
	fma.rn.f32 	%f146, %f30, %f35, %f145;
	fma.rn.f32 	%f147, %f32, %f37, %f146;
	mul.f32 	%f38, %f34, %f147;
	setp.lt.f32 	%p8, %f38, 0f00000000;
	setp.gt.f32 	%p9, %f38, 0f3F800000;
	or.pred  	%p10, %p8, %p9;
	@%p10 bra 	$L__BB5_11;
	mul.f32 	%f148, %f36, %f28;
	mul.f32 	%f149, %f37, %f26;
	sub.f32 	%f39, %f148, %f149;
	mul.f32 	%f150, %f37, %f24;
	mul.f32 	%f151, %f35, %f28;
	sub.f32 	%f40, %f150, %f151;
	mul.f32 	%f152, %f35, %f26;
	mul.f32 	%f153, %f36, %f24;
	sub.f32 	%f41, %f152, %f153;
	mul.f32 	%f154, %f40, %f5;
	fma.rn.f32 	%f155, %f39, %f4, %f154;
	fma.rn.f32 	%f156, %f41, %f6, %f155;
	mul.f32 	%f157, %f34, %f156;
	setp.lt.f32 	%p11, %f157, 0f00000000;
	add.f32 	%f158, %f38, %f157;
	setp.gt.f32 	%p12, %f158, 0f3F800000;
	or.pred  	%p13, %p11, %p12;
	@%p13 bra 	$L__BB5_11;
	mul.f32 	%f159, %f40, %f27;
	fma.rn.f32 	%f160, %f39, %f25, %f159;
	fma.rn.f32 	%f161, %f41, %f29, %f160;
	mul.f32 	%f162, %f34, %f161;
	setp.leu.f32 	%p14, %f162, 0f3727C5AC;
	setp.geu.f32 	%p15, %f162, %f183;
	or.pred  	%p16, %p14, %p15;
	@%p16 bra 	$L__BB5_11;
	ld.global.f32 	%f180, [%rd19];
	ld.global.f32 	%f181, [%rd19+4];
	ld.global.f32 	%f182, [%rd19+8];
	fma.rn.f32 	%f177, %f162, %f4, %f1;
	fma.rn.f32 	%f178, %f162, %f5, %f2;
	fma.rn.f32 	%f179, %f162, %f6, %f3;
	mov.f32 	%f183, %f162;
$L__BB5_11:
	add.s32 	%r34, %r34, 1;
	setp.ne.s32 	%p17, %r34, 0;
	add.s64 	%rd19, %rd19, 72;
	@%p17 bra 	$L__BB5_5;
$L__BB5_12:
	add.s32 	%r31, %r31, 1;
	setp.ne.s32 	%p18, %r31, %r20;
	@%p18 bra 	$L__BB5_3;
$L__BB5_13:
	ld.param.u64 	%rd18, [_Z24IntersectTrianglesKernelP3RayP6ObjectiP18IntersectionResulti_param_3];
	cvta.to.global.u64 	%rd15, %rd18;
	mul.wide.s32 	%rd16, %r1, 36;
	add.s64 	%rd17, %rd15, %rd16;
	st.global.f32 	[%rd17], %f177;
	st.global.f32 	[%rd17+4], %f178;
	st.global.f32 	[%rd17+8], %f179;
	st.global.f32 	[%rd17+12], %f180;
	st.global.f32 	[%rd17+16], %f181;
	st.global.f32 	[%rd17+20], %f182;
	st.global.f32 	[%rd17+24], %f183;
	st.global.u32 	[%rd17+28], %r37;
	st.global.u32 	[%rd17+32], %r38;
$L__BB5_14:
	ret;

}


// ===== COMPILED SASS (sm_100) =====

	.target	sm_100

	.elftype	@"ET_EXEC"


//--------------------- .note.nv.tkinfo           --------------------------
	.section	.note.nv.tkinfo,"",@"SHT_NOTE"
	.sectionflags	@"SHF_NOTE_NV_TKINFO"
	.tkinfo
        /*0018*/ 	.word	0x00000002
        /*0030*/ 	.string	""
        /*0030*/ 	.string	"ptxas"
        /*0030*/ 	.string	"Cuda compilation tools, release 13.0, V13.0.88"
        /*0030*/ 	.string	"Build cuda_13.0.r13.0/compiler.36424714_0"
        /*0030*/ 	.string	"-arch sm_100 -m 64 "



//--------------------- .note.nv.cuinfo           --------------------------
	.section	.note.nv.cuinfo,"",@"SHT_NOTE"
	.sectionflags	@"SHF_NOTE_NV_CUINFO"
        /*0018*/ 	.short	0x0002
        /*001a*/ 	.short	0x0064
        /*001c*/ 	.short	0x0082
	.zero		2


//--------------------- .nv.info                  --------------------------
	.section	.nv.info,"",@"SHT_CUDA_INFO"
	.align	4


	//----- nvinfo : EIATTR_REGCOUNT
	.align		4
        /*0000*/ 	.byte	0x04, 0x2f
        /*0002*/ 	.short	(.L_1 - .L_0)
	.align		4
.L_0:
        /*0004*/ 	.word	index@(_Z6vecAddPfS_S_S_S_S_i)
        /*0008*/ 	.word	0x00000014


	//----- nvinfo : EIATTR_FRAME_SIZE
	.align		4
.L_1:
        /*000c*/ 	.byte	0x04, 0x11
        /*000e*/ 	.short	(.L_3 - .L_2)
	.align		4
.L_2:
        /*0010*/ 	.word	index@(_Z6vecAddPfS_S_S_S_S_i)
        /*0014*/ 	.word	0x00000000


	//----- nvinfo : EIATTR_REGCOUNT
	.align		4
.L_3:
        /*0018*/ 	.byte	0x04, 0x2f
        /*001a*/ 	.short	(.L_5 - .L_4)
	.align		4
.L_4:
        /*001c*/ 	.word	index@(_Z6vecSubPfS_S_S_S_S_i)
        /*0020*/ 	.word	0x00000014


	//----- nvinfo : EIATTR_FRAME_SIZE
	.align		4
.L_5:
        /*0024*/ 	.byte	0x04, 0x11
        /*0026*/ 	.short	(.L_7 - .L_6)
	.align		4
.L_6:
        /*0028*/ 	.word	index@(_Z6vecSubPfS_S_S_S_S_i)
        /*002c*/ 	.word	0x00000000


	//----- nvinfo : EIATTR_REGCOUNT
	.align		4
.L_7:
        /*0030*/ 	.byte	0x04, 0x2f
        /*0032*/ 	.short	(.L_9 - .L_8)
	.align		4
.L_8:
        /*0034*/ 	.word	index@(_Z9NormalizePfS_S_i)
        /*0038*/ 	.word	0x00000016


	//----- nvinfo : EIATTR_FRAME_SIZE
	.align		4
.L_9:
        /*003c*/ 	.byte	0x04, 0x11
        /*003e*/ 	.short	(.L_11 - .L_10)
	.align		4
.L_10:
        /*0040*/ 	.word	index@($__internal_3_$__cuda_sm3x_div_rn_noftz_f32_slowpath)
        /*0044*/ 	.word	0x00000000


	//----- nvinfo : EIATTR_FRAME_SIZE
	.align		4
.L_11:
        /*0048*/ 	.byte	0x04, 0x11
        /*004a*/ 	.short	(.L_13 - .L_12)
	.align		4
.L_12:
        /*004c*/ 	.word	index@($__internal_2_$__cuda_sm20_sqrt_rn_f32_slowpath)
        /*0050*/ 	.word	0x00000000


	//----- nvinfo : EIATTR_FRAME_SIZE
	.align		4
.L_13:
        /*0054*/ 	.byte	0x04, 0x11
        /*0056*/ 	.short	(.L_15 - .L_14)
	.align		4
.L_14:
        /*0058*/ 	.word	index@(_Z9NormalizePfS_S_i)
        /*005c*/ 	.word	0x00000000


	//----- nvinfo : EIATTR_REGCOUNT
	.align		4
.L_15:
        /*0060*/ 	.byte	0x04, 0x2f
        /*0062*/ 	.short	(.L_17 - .L_16)
	.align		4
.L_16:
        /*0064*/ 	.word	index@(_Z6vecDotPfS_S_S_S_S_S_i)
        /*0068*/ 	.word	0x00000014


	//----- nvinfo : EIATTR_FRAME_SIZE
	.align		4
.L_17:
        /*006c*/ 	.byte	0x04, 0x11
        /*006e*/ 	.short	(.L_19 - .L_18)
	.align		4
.L_18:
        /*0070*/ 	.word	index@(_Z6vecDotPfS_S_S_S_S_S_i)
        /*0074*/ 	.word	0x00000000


	//----- nvinfo : EIATTR_REGCOUNT
	.align		4
.L_19:
        /*0078*/ 	.byte	0x04, 0x2f
        /*007a*/ 	.short	(.L_21 - .L_20)
	.align		4
.L_20:
        /*007c*/ 	.word	index@(_Z8vecCrossPfS_S_S_S_S_S_S_S_i)
        /*0080*/ 	.word	0x0000001a


	//----- nvinfo : EIATTR_FRAME_SIZE
	.align		4
.L_21:
        /*0084*/ 	.byte	0x04, 0x11
        /*0086*/ 	.short	(.L_23 - .L_22)
	.align		4
.L_22:
        /*0088*/ 	.word	index@(_Z8vecCrossPfS_S_S_S_S_S_S_S_i)
        /*008c*/ 	.word	0x00000000


	//----- nvinfo : EIATTR_REGCOUNT
	.align		4
.L_23:
        /*0090*/ 	.byte	0x04, 0x2f
        /*0092*/ 	.short	(.L_25 - .L_24)
	.align		4
.L_24:
        /*0094*/ 	.word	index@(_Z24IntersectTrianglesKernelP3RayP6ObjectiP18IntersectionResulti)
        /*0098*/ 	.word	0x0000002d


	//----- nvinfo : EIATTR_FRAME_SIZE
	.align		4
.L_25:
        /*009c*/ 	.byte	0x04, 0x11
        /*009e*/ 	.short	(.L_27 - .L_26)
	.align		4
.L_26:
        /*00a0*/ 	.word	index@($__internal_1_$__cuda_sm3x_div_rn_noftz_f32_slowpath)
        /*00a4*/ 	.word	0x00000000


	//----- nvinfo : EIATTR_FRAME_SIZE
	.align		4
.L_27:
        /*00a8*/ 	.byte	0x04, 0x11
        /*00aa*/ 	.short	(.L_29 - .L_28)
	.align		4
.L_28:
        /*00ac*/ 	.word	index@($__internal_0_$__cuda_sm20_rcp_rn_f32_slowpath)
        /*00b0*/ 	.word	0x00000000


	//----- nvinfo : EIATTR_FRAME_SIZE
	.align		4
.L_29:
        /*00b4*/ 	.byte	0x04, 0x11
        /*00b6*/ 	.short	(.L_31 - .L_30)
	.align		4
.L_30:
        /*00b8*/ 	.word	index@(_Z24IntersectTrianglesKernelP3RayP6ObjectiP18IntersectionResulti)
        /*00bc*/ 	.word	0x00000000


	//----- nvinfo : EIATTR_MIN_STACK_SIZE
	.align		4
.L_31:
        /*00c0*/ 	.byte	0x04, 0x12
        /*00c2*/ 	.short	(.L_33 - .L_32)
	.align		4
.L_32:
        /*00c4*/ 	.word	index@(_Z24IntersectTrianglesKernelP3RayP6ObjectiP18IntersectionResulti)
        /*00c8*/ 	.word	0x00000000


	//----- nvinfo : EIATTR_MIN_STACK_SIZE
	.align		4
.L_33:
        /*00cc*/ 	.byte	0x04, 0x12
        /*00ce*/ 	.short	(.L_35 - .L_34)
	.align		4
.L_34:
        /*00d0*/ 	.word	index@(_Z8vecCrossPfS_S_S_S_S_S_S_S_i)
        /*00d4*/ 	.word	0x00000000


	//----- nvinfo : EIATTR_MIN_STACK_SIZE
	.align		4
.L_35:
        /*00d8*/ 	.byte	0x04, 0x12
        /*00da*/ 	.short	(.L_37 - .L_36)
	.align		4
.L_36:
        /*00dc*/ 	.word	index@(_Z6vecDotPfS_S_S_S_S_S_i)
        /*00e0*/ 	.word	0x00000000


	//----- nvinfo : EIATTR_MIN_STACK_SIZE
	.align		4
.L_37:
        /*00e4*/ 	.byte	0x04, 0x12
        /*00e6*/ 	.short	(.L_39 - .L_38)
	.align		4
.L_38:
        /*00e8*/ 	.word	index@(_Z9NormalizePfS_S_i)
        /*00ec*/ 	.word	0x00000000


	//----- nvinfo : EIATTR_MIN_STACK_SIZE
	.align		4
.L_39:
        /*00f0*/ 	.byte	0x04, 0x12
        /*00f2*/ 	.short	(.L_41 - .L_40)
	.align		4
.L_40:
        /*00f4*/ 	.word	index@(_Z6vecSubPfS_S_S_S_S_i)
        /*00f8*/ 	.word	0x00000000


	//----- nvinfo : EIATTR_MIN_STACK_SIZE
	.align		4
.L_41:
        /*00fc*/ 	.byte	0x04, 0x12
        /*00fe*/ 	.short	(.L_43 - .L_42)
	.align		4
.L_42:
        /*0100*/ 	.word	index@(_Z6vecAddPfS_S_S_S_S_i)
        /*0104*/ 	.word	0x00000000
.L_43:


//--------------------- .nv.compat                --------------------------
	.section	.nv.compat,"",@"SHT_CUDA_COMPAT_INFO"
	.align	4
        /*0000*/ 	.byte	0x02, 0x09, 0x00, 0x00, 0x02, 0x02, 0x01, 0x00, 0x02, 0x05, 0x05, 0x00, 0x03, 0x07, 0x01, 0x01
        /*0010*/ 	.byte	0x02, 0x03, 0x00, 0x00, 0x02, 0x06, 0x01, 0x00, 0x04, 0x0b, 0x08, 0x00, 0x01, 0x00, 0x00, 0x00
        /*0020*/ 	.byte	0x00, 0x00, 0x00, 0x00


//--------------------- .nv.info._Z24IntersectTrianglesKernelP3RayP6ObjectiP18IntersectionResulti --------------------------
	.section	.nv.info._Z24IntersectTrianglesKernelP3RayP6ObjectiP18IntersectionResulti,"",@"SHT_CUDA_INFO"
	.sectionflags	@""
	.align	4


	//----- nvinfo : EIATTR_CUDA_API_VERSION
	.align		4
        /*0000*/ 	.byte	0x04, 0x37
        /*0002*/ 	.short	(.L_45 - .L_44)
.L_44:
        /*0004*/ 	.word	0x00000082


	//----- nvinfo : EIATTR_KPARAM_INFO
	.align		4
.L_45:
        /*0008*/ 	.byte	0x04, 0x17
        /*000a*/ 	.short	(.L_47 - .L_46)
.L_46:
        /*000c*/ 	.word	0x00000000
        /*0010*/ 	.short	0x0004
        /*0012*/ 	.short	0x0020
        /*0014*/ 	.byte	0x00, 0xf0, 0x11, 0x00


	//----- nvinfo : EIATTR_KPARAM_INFO
	.align		4
.L_47:
        /*0018*/ 	.byte	0x04, 0x17
        /*001a*/ 	.short	(.L_49 - .L_48)
.L_48:
        /*001c*/ 	.word	0x00000000
        /*0020*/ 	.short	0x0003
        /*0022*/ 	.short	0x0018
        /*0024*/ 	.byte	0x00, 0xf5, 0x21, 0x00


	//----- nvinfo : EIATTR_KPARAM_INFO
	.align		4
.L_49:
        /*0028*/ 	.byte	0x04, 0x17
        /*002a*/ 	.short	(.L_51 - .L_50)
.L_50:
        /*002c*/ 	.word	0x00000000
        /*0030*/ 	.short	0x0002
        /*0032*/ 	.short	0x0010
        /*0034*/ 	.byte	0x00, 0xf0, 0x11, 0x00


	//----- nvinfo : EIATTR_KPARAM_INFO
	.align		4
.L_51:
        /*0038*/ 	.byte	0x04, 0x17
        /*003a*/ 	.short	(.L_53 - .L_52)
.L_52:
        /*003c*/ 	.word	0x00000000
        /*0040*/ 	.short	0x0001
        /*0042*/ 	.short	0x0008
        /*0044*/ 	.byte	0x00, 0xf5, 0x21, 0x00


	//----- nvinfo : EIATTR_KPARAM_INFO
	.align		4
.L_53:
        /*0048*/ 	.byte	0x04, 0x17
        /*004a*/ 	.short	(.L_55 - .L_54)
.L_54:
        /*004c*/ 	.word	0x00000000
        /*0050*/ 	.short	0x0000
        /*0052*/ 	.short	0x0000
        /*0054*/ 	.byte	0x00, 0xf5, 0x21, 0x00


	//----- nvinfo : EIATTR_SPARSE_MMA_MASK
	.align		4
.L_55:
        /*0058*/ 	.byte	0x03, 0x50
        /*005a*/ 	.short	0x0000


	//----- nvinfo : EIATTR_MAXREG_COUNT
	.align		4
        /*005c*/ 	.byte	0x03, 0x1b
        /*005e*/ 	.short	0x00ff


	//----- nvinfo : EIATTR_MERCURY_ISA_VERSION
	.align		4
        /*0060*/ 	.byte	0x03, 0x5f
        /*0062*/ 	.short	0x0101


	//----- nvinfo : EIATTR_VRC_CTA_INIT_COUNT
	.align		4
        /*0064*/ 	.byte	0x02, 0x4a
	.zero		1
	.zero		1


	//----- nvinfo : EIATTR_EXIT_INSTR_OFFSETS
	.align		4
        /*0068*/ 	.byte	0x04, 0x1c
        /*006a*/ 	.short	(.L_57 - .L_56)


	//   ....[0]....
.L_56:
        /*006c*/ 	.word	0x00000070


	//   ....[1]....
        /*0070*/ 	.word	0x00001560


	//----- nvinfo : EIATTR_CRS_STACK_SIZE
	.align		4
.L_57:
        /*0074*/ 	.byte	0x04, 0x1e
        /*0076*/ 	.short	(.L_59 - .L_58)
.L_58:
        /*0078*/ 	.word	0x00000000


	//----- nvinfo : EIATTR_CBANK_PARAM_SIZE
	.align		4
.L_59:
        /*007c*/ 	.byte	0x03, 0x19
        /*007e*/ 	.short	0x0024


	//----- nvinfo : EIATTR_PARAM_CBANK
	.align		4
        /*0080*/ 	.byte	0x04, 0x0a
        /*0082*/ 	.short	(.L_61 - .L_60)
	.align		4
.L_60:
        /*0084*/ 	.word	index@(.nv.constant0._Z24IntersectTrianglesKernelP3RayP6ObjectiP18IntersectionResulti)
        /*0088*/ 	.short	0x0380
        /*008a*/ 	.short	0x0024


	//----- nvinfo : EIATTR_SW_WAR
	.align		4
.L_61:
        /*008c*/ 	.byte	0x04, 0x36
        /*008e*/ 	.short	(.L_63 - .L_62)
.L_62:
        /*0090*/ 	.word	0x00000008
.L_63:


//--------------------- .nv.info._Z8vecCrossPfS_S_S_S_S_S_S_S_i --------------------------
	.section	.nv.info._Z8vecCrossPfS_S_S_S_S_S_S_S_i,"",@"SHT_CUDA_INFO"
	.sectionflags	@""
	.align	4


	//----- nvinfo : EIATTR_CUDA_API_VERSION
	.align		4
        /*0000*/ 	.byte	0x04, 0x37
        /*0002*/ 	.short	(.L_65 - .L_64)
.L_64:
        /*0004*/ 	.word	0x00000082


	//----- nvinfo : EIATTR_KPARAM_INFO
	.align		4
.L_65:
        /*0008*/ 	.byte	0x04, 0x17
        /*000a*/ 	.short	(.L_67 - .L_66)
.L_66:
        /*000c*/ 	.word	0x00000000
        /*0010*/ 	.short	0x0009
        /*0012*/ 	.short	0x0048
        /*0014*/ 	.byte	0x00, 0xf0, 0x11, 0x00


	//----- nvinfo : EIATTR_KPARAM_INFO
	.align		4
.L_67:
        /*0018*/ 	.byte	0x04, 0x17
        /*001a*/ 	.short	(.L_69 - .L_68)
.L_68:
        /*001c*/ 	.word	0x00000000
        /*0020*/ 	.short	0x0008
        /*0022*/ 	.short	0x0040
        /*0024*/ 	.byte	0x00, 0xf5, 0x21, 0x00


	//----- nvinfo : EIATTR_KPARAM_INFO
	.align		4
.L_69:
        /*0028*/ 	.byte	0x04, 0x17
        /*002a*/ 	.short	(.L_71 - .L_70)
.L_70:
        /*002c*/ 	.word	0x00000000
        /*0030*/ 	.short	0x0007
        /*0032*/ 	.short	0x0038
        /*0034*/ 	.byte	0x00, 0xf5, 0x21, 0x00


	//----- nvinfo : EIATTR_KPARAM_INFO
	.align		4
.L_71:
        /*0038*/ 	.byte	0x04, 0x17
        /*003a*/ 	.short	(.L_73 - .L_72)
.L_72:
        /*003c*/ 	.word	0x00000000
        /*0040*/ 	.short	0x0006
        /*0042*/ 	.short	0x0030
        /*0044*/ 	.byte	0x00, 0xf5, 0x21, 0x00


	//----- nvinfo : EIATTR_KPARAM_INFO
	.align		4
.L_73:
        /*0048*/ 	.byte	0x04, 0x17
        /*004a*/ 	.short	(.L_75 - .L_74)
.L_74:
        /*004c*/ 	.word	0x00000000
        /*0050*/ 	.short	0x0005
        /*0052*/ 	.short	0x0028
        /*0054*/ 	.byte	0x00, 0xf5, 0x21, 0x00


	//----- nvinfo : EIATTR_KPARAM_INFO
	.align		4
.L_75:
        /*0058*/ 	.byte	0x04, 0x17
        /*005a*/ 	.short	(.L_77 - .L_76)
.L_76:
        /*005c*/ 	.word	0x00000000
        /*0060*/ 	.short	0x0004
        /*0062*/ 	.short	0x0020
        /*0064*/ 	.byte	0x00, 0xf5, 0x21, 0x00


	//----- nvinfo : EIATTR_KPARAM_INFO
	.align		4
.L_77:
        /*0068*/ 	.byte	0x04, 0x17
        /*006a*/ 	.short	(.L_79 - .L_78)
.L_78:
        /*006c*/ 	.word	0x00000000
        /*0070*/ 	.short	0x0003
        /*0072*/ 	.short	0x0018
        /*0074*/ 	.byte	0x00, 0xf5, 0x21, 0x00


	//----- nvinfo : EIATTR_KPARAM_INFO
	.align		4
.L_79:
        /*0078*/ 	.byte	0x04, 0x17
        /*007a*/ 	.short	(.L_81 - .L_80)
.L_80:
        /*007c*/ 	.word	0x00000000
        /*0080*/ 	.short	0x0002
        /*0082*/ 	.short	0x0010
        /*0084*/ 	.byte	0x00, 0xf5, 0x21, 0x00


	//----- nvinfo : EIATTR_KPARAM_INFO
	.align		4
.L_81:
        /*0088*/ 	.byte	0x04, 0x17
        /*008a*/ 	.short	(.L_83 - .L_82)
.L_82:
        /*008c*/ 	.word	0x00000000
        /*0090*/ 	.short	0x0001
        /*0092*/ 	.short	0x0008
        /*0094*/ 	.byte	0x00, 0xf5, 0x21, 0x00


	//----- nvinfo : EIATTR_KPARAM_INFO
	.align		4
.L_83:
        /*0098*/ 	.byte	0x04, 0x17
        /*009a*/ 	.short	(.L_85 - .L_84)
.L_84:
        /*009c*/ 	.word	0x00000000
        /*00a0*/ 	.short	0x0000
        /*00a2*/ 	.short	0x0000
        /*00a4*/ 	.byte	0x00, 0xf5, 0x21, 0x00


	//----- nvinfo : EIATTR_SPARSE_MMA_MASK
	.align		4
.L_85:
        /*00a8*/ 	.byte	0x03, 0x50
        /*00aa*/ 	.short	0x0000


	//----- nvinfo : EIATTR_MAXREG_COUNT
	.align		4
        /*00ac*/ 	.byte	0x03, 0x1b
        /*00ae*/ 	.short	0x00ff


	//----- nvinfo : EIATTR_MERCURY_ISA_VERSION
	.align		4
        /*00b0*/ 	.byte	0x03, 0x5f
        /*00b2*/ 	.short	0x0101


	//----- nvinfo : EIATTR_VRC_CTA_INIT_COUNT
	.align		4
        /*00b4*/ 	.byte	0x02, 0x4a
	.zero		1
	.zero		1


	//----- nvinfo : EIATTR_EXIT_INSTR_OFFSETS
	.align		4
        /*00b8*/ 	.byte	0x04, 0x1c
        /*00ba*/ 	.short	(.L_87 - .L_86)


	//   ....[0]....
.L_86:
        /*00bc*/ 	.word	0x00000070


	//   ....[1]....
        /*00c0*/ 	.word	0x00000300


	//----- nvinfo : EIATTR_CBANK_PARAM_SIZE
	.align		4
.L_87:
        /*00c4*/ 	.byte	0x03, 0x19
        /*00c6*/ 	.short	0x004c


	//----- nvinfo : EIATTR_PARAM_CBANK
	.align		4
        /*00c8*/ 	.byte	0x04, 0x0a
        /*00ca*/ 	.short	(.L_89 - .L_88)
	.align		4
.L_88:
        /*00cc*/ 	.word	index@(.nv.constant0._Z8vecCrossPfS_S_S_S_S_S_S_S_i)
        /*00d0*/ 	.short	0x0380
        /*00d2*/ 	.short	0x004c


	//----- nvinfo : EIATTR_SW_WAR
	.align		4
.L_89:
        /*00d4*/ 	.byte	0x04, 0x36
        /*00d6*/ 	.short	(.L_91 - .L_90)
.L_90:
        /*00d8*/ 	.word	0x00000008
.L_91:


//--------------------- .nv.info._Z6vecDotPfS_S_S_S_S_S_i --------------------------
	.section	.nv.info._Z6vecDotPfS_S_S_S_S_S_i,"",@"SHT_CUDA_INFO"
	.sectionflags	@""
	.align	4


	//----- nvinfo : EIATTR_CUDA_API_VERSION
	.align		4
        /*0000*/ 	.byte	0x04, 0x37
        /*0002*/ 	.short	(.L_93 - .L_92)
.L_92:
        /*0004*/ 	.word	0x00000082


	//----- nvinfo : EIATTR_KPARAM_INFO
	.align		4
.L_93:
        /*0008*/ 	.byte	0x04, 0x17
        /*000a*/ 	.short	(.L_95 - .L_94)
.L_94:
        /*000c*/ 	.word	0x00000000
        /*0010*/ 	.short	0x0007
        /*0012*/ 	.short	0x0038
        /*0014*/ 	.byte	0x00, 0xf0, 0x11, 0x00


	//----- nvinfo : EIATTR_KPARAM_INFO
	.align		4
.L_95:
        /*0018*/ 	.byte	0x04, 0x17
        /*001a*/ 	.short	(.L_97 - .L_96)
.L_96:
        /*001c*/ 	.word	0x00000000
        /*0020*/ 	.short	0x0006
        /*0022*/ 	.short	0x0030
        /*0024*/ 	.byte	0x00, 0xf5, 0x21, 0x00


	//----- nvinfo : EIATTR_KPARAM_INFO
	.align		4
.L_97:
        /*0028*/ 	.byte	0x04, 0x17
        /*002a*/ 	.short	(.L_99 - .L_98)
.L_98:
        /*002c*/ 	.word	0x00000000
        /*0030*/ 	.short	0x0005
        /*0032*/ 	.short	0x0028
        /*0034*/ 	.byte	0x00, 0xf5, 0x21, 0x00


	//----- nvinfo : EIATTR_KPARAM_INFO
	.align		4
.L_99:
        /*0038*/ 	.byte	0x04, 0x17
        /*003a*/ 	.short	(.L_101 - .L_100)
.L_100:
        /*003c*/ 	.word	0x00000000
        /*0040*/ 	.short	0x0004
        /*0042*/ 	.short	0x0020
        /*0044*/ 	.byte	0x00, 0xf5, 0x21, 0x00


	//----- nvinfo : EIATTR_KPARAM_INFO
	.align		4
.L_101:
        /*0048*/ 	.byte	0x04, 0x17
        /*004a*/ 	.short	(.L_103 - .L_102)
.L_102:
        /*004c*/ 	.word	0x00000000
        /*0050*/ 	.short	0x0003
        /*0052*/ 	.short	0x0018
        /*0054*/ 	.byte	0x00, 0xf5, 0x21, 0x00


	//----- nvinfo : EIATTR_KPARAM_INFO
	.align		4
.L_103:
        /*0058*/ 	.byte	0x04, 0x17
        /*005a*/ 	.short	(.L_105 - .L_104)
.L_104:
        /*005c*/ 	.word	0x00000000
        /*0060*/ 	.short	0x0002
        /*0062*/ 	.short	0x0010
        /*0064*/ 	.byte	0x00, 0xf5, 0x21, 0x00


	//----- nvinfo : EIATTR_KPARAM_INFO
	.align		4
.L_105:
        /*0068*/ 	.byte	0x04, 0x17
        /*006a*/ 	.short	(.L_107 - .L_106)
.L_106:
        /*006c*/ 	.word	0x00000000
        /*0070*/ 	.short	0x0001
        /*0072*/ 	.short	0x0008
        /*0074*/ 	.byte	0x00, 0xf5, 0x21, 0x00


	//----- nvinfo : EIATTR_KPARAM_INFO
	.align		4
.L_107:
        /*0078*/ 	.byte	0x04, 0x17
        /*007a*/ 	.short	(.L_109 - .L_108)
.L_108:
        /*007c*/ 	.word	0x00000000
        /*0080*/ 	.short	0x0000
        /*0082*/ 	.short	0x0000
        /*0084*/ 	.byte	0x00, 0xf5, 0x21, 0x00


	//----- nvinfo : EIATTR_SPARSE_MMA_MASK
	.align		4
.L_109:
        /*0088*/ 	.byte	0x03, 0x50
        /*008a*/ 	.short	0x0000


	//----- nvinfo : EIATTR_MAXREG_COUNT
	.align		4
        /*008c*/ 	.byte	0x03, 0x1b
        /*008e*/ 	.short	0x00ff


	//----- nvinfo : EIATTR_NUM_BARRIERS
	.align		4
        /*0090*/ 	.byte	0x02, 0x4c
        /*0092*/ 	.byte	0x01
	.zero		1


	//----- nvinfo : EIATTR_MERCURY_ISA_VERSION
	.align		4
        /*0094*/ 	.byte	0x03, 0x5f
        /*0096*/ 	.short	0x0101


	//----- nvinfo : EIATTR_VRC_CTA_INIT_COUNT
	.align		4
        /*0098*/ 	.byte	0x02, 0x4a
	.zero		1
	.zero		1


	//----- nvinfo : EIATTR_EXIT_INSTR_OFFSETS
	.align		4
        /*009c*/ 	.byte	0x04, 0x1c
        /*009e*/ 	.short	(.L_111 - .L_110)


	//   ....[0]....
.L_110:
        /*00a0*/ 	.word	0x00000320


	//   ....[1]....
        /*00a4*/ 	.word	0x00000390


	//----- nvinfo : EIATTR_CBANK_PARAM_SIZE
	.align		4
.L_111:
        /*00a8*/ 	.byte	0x03, 0x19
        /*00aa*/ 	.short	0x003c


	//----- nvinfo : EIATTR_PARAM_CBANK
	.align		4
        /*00ac*/ 	.byte	0x04, 0x0a
        /*00ae*/ 	.short	(.L_113 - .L_112)
	.align		4
.L_112:
        /*00b0*/ 	.word	index@(.nv.constant0._Z6vecDotPfS_S_S_S_S_S_i)
        /*00b4*/ 	.short	0x0380
        /*00b6*/ 	.short	0x003c


	//----- nvinfo : EIATTR_SW_WAR
	.align		4
.L_113:
        /*00b8*/ 	.byte	0x04, 0x36
        /*00ba*/ 	.short	(.L_115 - .L_114)
.L_114:
        /*00bc*/ 	.word	0x00000008
.L_115:


//--------------------- .nv.info._Z9NormalizePfS_S_i --------------------------
	.section	.nv.info._Z9NormalizePfS_S_i,"",@"SHT_CUDA_INFO"
	.sectionflags	@""
	.align	4


	//----- nvinfo : EIATTR_CUDA_API_VERSION
	.align		4
        /*0000*/ 	.byte	0x04, 0x37
        /*0002*/ 	.short	(.L_117 - .L_116)
.L_116:
        /*0004*/ 	.word	0x00000082


	//----- nvinfo : EIATTR_KPARAM_INFO
	.align		4
.L_117:
        /*0008*/ 	.byte	0x04, 0x17
        /*000a*/ 	.short	(.L_119 - .L_118)
.L_118:
        /*000c*/ 	.word	0x00000000
        /*0010*/ 	.short	0x0003
        /*0012*/ 	.short	0x0018
        /*0014*/ 	.byte	0x00, 0xf0, 0x11, 0x00


	//----- nvinfo : EIATTR_KPARAM_INFO
	.align		4
.L_119:
        /*0018*/ 	.byte	0x04, 0x17
        /*001a*/ 	.short	(.L_121 - .L_120)
.L_120:
        /*001c*/ 	.word	0x00000000
        /*0020*/ 	.short	0x0002
        /*0022*/ 	.short	0x0010
        /*0024*/ 	.byte	0x00, 0xf5, 0x21, 0x00


	//----- nvinfo : EIATTR_KPARAM_INFO
	.align		4
.L_121:
        /*0028*/ 	.byte	0x04, 0x17
        /*002a*/ 	.short	(.L_123 - .L_122)
.L_122:
        /*002c*/ 	.word	0x00000000
        /*0030*/ 	.short	0x0001
        /*0032*/ 	.short	0x0008
        /*0034*/ 	.byte	0x00, 0xf5, 0x21, 0x00


	//----- nvinfo : EIATTR_KPARAM_INFO
	.align		4
.L_123:
        /*0038*/ 	.byte	0x04, 0x17
        /*003a*/ 	.short	(.L_125 - .L_124)
.L_124:
        /*003c*/ 	.word	0x00000000
        /*0040*/ 	.short	0x0000
        /*0042*/ 	.short	0x0000
        /*0044*/ 	.byte	0x00, 0xf5, 0x21, 0x00


	//----- nvinfo : EIATTR_SPARSE_MMA_MASK
	.align		4
.L_125:
        /*0048*/ 	.byte	0x03, 0x50
        /*004a*/ 	.short	0x0000


	//----- nvinfo : EIATTR_MAXREG_COUNT
	.align		4
        /*004c*/ 	.byte	0x03, 0x1b
        /*004e*/ 	.short	0x00ff


	//----- nvinfo : EIATTR_MERCURY_ISA_VERSION
	.align		4
        /*0050*/ 	.byte	0x03, 0x5f
        /*0052*/ 	.short	0x0101


	//----- nvinfo : EIATTR_VRC_CTA_INIT_COUNT
	.align		4
        /*0054*/ 	.byte	0x02, 0x4a
	.zero		1
	.zero		1


	//----- nvinfo : EIATTR_EXIT_INSTR_OFFSETS
	.align		4
        /*0058*/ 	.byte	0x04, 0x1c
        /*005a*/ 	.short	(.L_127 - .L_126)


	//   ....[0]....
.L_126:
        /*005c*/ 	.word	0x00000070


	//   ....[1]....
        /*0060*/ 	.word	0x00000240


	//   ....[2]....
        /*0064*/ 	.word	0x00000530


	//----- nvinfo : EIATTR_CRS_STACK_SIZE
	.align		4
.L_127:
        /*0068*/ 	.byte	0x04, 0x1e
        /*006a*/ 	.short	(.L_129 - .L_128)
.L_128:
        /*006c*/ 	.word	0x00000000


	//----- nvinfo : EIATTR_CBANK_PARAM_SIZE
	.align		4
.L_129:
        /*0070*/ 	.byte	0x03, 0x19
        /*0072*/ 	.short	0x001c


	//----- nvinfo : EIATTR_PARAM_CBANK
	.align		4
        /*0074*/ 	.byte	0x04, 0x0a
        /*0076*/ 	.short	(.L_131 - .L_130)
	.align		4
.L_130:
        /*0078*/ 	.word	index@(.nv.constant0._Z9NormalizePfS_S_i)
        /*007c*/ 	.short	0x0380
        /*007e*/ 	.short	0x001c


	//----- nvinfo : EIATTR_SW_WAR
	.align		4
.L_131:
        /*0080*/ 	.byte	0x04, 0x36
        /*0082*/ 	.short	(.L_133 - .L_132)
.L_132:
        /*0084*/ 	.word	0x00000008
.L_133:


//--------------------- .nv.info._Z6vecSubPfS_S_S_S_S_i --------------------------
	.section	.nv.info._Z6vecSubPfS_S_S_S_S_i,"",@"SHT_CUDA_INFO"
	.sectionflags	@""
	.align	4


	//----- nvinfo : EIATTR_CUDA_API_VERSION
	.align		4
        /*0000*/ 	.byte	0x04, 0x37
        /*0002*/ 	.short	(.L_135 - .L_134)
.L_134:
        /*0004*/ 	.word	0x00000082


	//----- nvinfo : EIATTR_KPARAM_INFO
	.align		4
.L_135:
        /*0008*/ 	.byte	0x04, 0x17
        /*000a*/ 	.short	(.L_137 - .L_136)
.L_136:
        /*000c*/ 	.word	0x00000000
        /*0010*/ 	.short	0x0006
        /*0012*/ 	.short	0x0030
        /*0014*/ 	.byte	0x00, 0xf0, 0x11, 0x00


	//----- nvinfo : EIATTR_KPARAM_INFO
	.align		4
.L_137:
        /*0018*/ 	.byte	0x04, 0x17
        /*001a*/ 	.short	(.L_139 - .L_138)
.L_138:
        /*001c*/ 	.word	0x00000000
        /*0020*/ 	.short	0x0005
        /*0022*/ 	.short	0x0028
        /*0024*/ 	.byte	0x00, 0xf5, 0x21, 0x00


	//----- nvinfo : EIATTR_KPARAM_INFO
	.align		4
.L_139:
        /*0028*/ 	.byte	0x04, 0x17
        /*002a*/ 	.short	(.L_141 - .L_140)
.L_140:
        /*002c*/ 	.word	0x00000000
        /*0030*/ 	.short	0x0004
        /*0032*/ 	.short	0x0020
        /*0034*/ 	.byte	0x00, 0xf5, 0x21, 0x00


	//----- nvinfo : EIATTR_KPARAM_INFO
	.align		4
.L_141:
        /*0038*/ 	.byte	0x04, 0x17
        /*003a*/ 	.short	(.L_143 - .L_142)
.L_142:
        /*003c*/ 	.word	0x00000000
        /*0040*/ 	.short	0x0003
        /*0042*/ 	.short	0x0018
        /*0044*/ 	.byte	0x00, 0xf5, 0x21, 0x00


	//----- nvinfo : EIATTR_KPARAM_INFO
	.align		4
.L_143:
        /*0048*/ 	.byte	0x04, 0x17
        /*004a*/ 	.short	(.L_145 - .L_144)
.L_144:
        /*004c*/ 	.word	0x00000000
        /*0050*/ 	.short	0x0002
        /*0052*/ 	.short	0x0010
        /*0054*/ 	.byte	0x00, 0xf5, 0x21, 0x00


	//----- nvinfo : EIATTR_KPARAM_INFO
	.align		4
.L_145:
        /*0058*/ 	.byte	0x04, 0x17
        /*005a*/ 	.short	(.L_147 - .L_146)
.L_146:
        /*005c*/ 	.word	0x00000000
        /*0060*/ 	.short	0x0001
        /*0062*/ 	.short	0x0008
        /*0064*/ 	.byte	0x00, 0xf5, 0x21, 0x00


	//----- nvinfo : EIATTR_KPARAM_INFO
	.align		4
.L_147:
        /*0068*/ 	.byte	0x04, 0x17
        /*006a*/ 	.short	(.L_149 - .L_148)
.L_148:
        /*006c*/ 	.word	0x00000000
        /*0070*/ 	.short	0x0000
        /*0072*/ 	.short	0x0000
        /*0074*/ 	.byte	0x00, 0xf5, 0x21, 0x00


	//----- nvinfo : EIATTR_SPARSE_MMA_MASK
	.align		4
.L_149:
        /*0078*/ 	.byte	0x03, 0x50
        /*007a*/ 	.short	0x0000


	//----- nvinfo : EIATTR_MAXREG_COUNT
	.align		4
        /*007c*/ 	.byte	0x03, 0x1b
        /*007e*/ 	.short	0x00ff


	//----- nvinfo : EIATTR_MERCURY_ISA_VERSION
	.align		4
        /*0080*/ 	.byte	0x03, 0x5f
        /*0082*/ 	.short	0x0101


	//----- nvinfo : EIATTR_VRC_CTA_INIT_COUNT
	.align		4
        /*0084*/ 	.byte	0x02, 0x4a
	.zero		1
	.zero		1


	//----- nvinfo : EIATTR_EXIT_INSTR_OFFSETS
	.align		4
        /*0088*/ 	.byte	0x04, 0x1c
        /*008a*/ 	.short	(.L_151 - .L_150)


	//   ....[0]....
.L_150:
        /*008c*/ 	.word	0x00000070


	//   ....[1]....
        /*0090*/ 	.word	0x00000210


	//----- nvinfo : EIATTR_CBANK_PARAM_SIZE
	.align		4
.L_151:
        /*0094*/ 	.byte	0x03, 0x19
        /*0096*/ 	.short	0x0034


	//----- nvinfo : EIATTR_PARAM_CBANK
	.align		4
        /*0098*/ 	.byte	0x04, 0x0a
        /*009a*/ 	.short	(.L_153 - .L_152)
	.align		4
.L_152:
        /*009c*/ 	.word	index@(.nv.constant0._Z6vecSubPfS_S_S_S_S_i)
        /*00a0*/ 	.short	0x0380
        /*00a2*/ 	.short	0x0034


	//----- nvinfo : EIATTR_SW_WAR
	.align		4
.L_153:
        /*00a4*/ 	.byte	0x04, 0x36
        /*00a6*/ 	.short	(.L_155 - .L_154)
.L_154:
        /*00a8*/ 	.word	0x00000008
.L_155:


//--------------------- .nv.info._Z6vecAddPfS_S_S_S_S_i --------------------------
	.section	.nv.info._Z6vecAddPfS_S_S_S_S_i,"",@"SHT_CUDA_INFO"
	.sectionflags	@""
	.align	4


	//----- nvinfo : EIATTR_CUDA_API_VERSION
	.align		4
        /*0000*/ 	.byte	0x04, 0x37
        /*0002*/ 	.short	(.L_157 - .L_156)
.L_156:
        /*0004*/ 	.word	0x00000082


	//----- nvinfo : EIATTR_KPARAM_INFO
	.align		4
.L_157:
        /*0008*/ 	.byte	0x04, 0x17
        /*000a*/ 	.short	(.L_159 - .L_158)
.L_158:
        /*000c*/ 	.word	0x00000000
        /*0010*/ 	.short	0x0006
        /*0012*/ 	.short	0x0030
        /*0014*/ 	.byte	0x00, 0xf0, 0x11, 0x00


	//----- nvinfo : EIATTR_KPARAM_INFO
	.align		4
.L_159:
        /*0018*/ 	.byte	0x04, 0x17
        /*001a*/ 	.short	(.L_161 - .L_160)
.L_160:
        /*001c*/ 	.word	0x00000000
        /*0020*/ 	.short	0x0005
        /*0022*/ 	.short	0x0028
        /*0024*/ 	.byte	0x00, 0xf5, 0x21, 0x00


	//----- nvinfo : EIATTR_KPARAM_INFO
	.align		4
.L_161:
        /*0028*/ 	.byte	0x04, 0x17
        /*002a*/ 	.short	(.L_163 - .L_162)
.L_162:
        /*002c*/ 	.word	0x00000000
        /*0030*/ 	.short	0x0004
        /*0032*/ 	.short	0x0020
        /*0034*/ 	.byte	0x00, 0xf5, 0x21, 0x00


	//----- nvinfo : EIATTR_KPARAM_INFO
	.align		4
.L_163:
        /*0038*/ 	.byte	0x04, 0x17
        /*003a*/ 	.short	(.L_165 - .L_164)
.L_164:
        /*003c*/ 	.word	0x00000000
        /*0040*/ 	.short	0x0003
        /*0042*/ 	.short	0x0018
        /*0044*/ 	.byte	0x00, 0xf5, 0x21, 0x00


	//----- nvinfo : EIATTR_KPARAM_INFO
	.align		4
.L_165:
        /*0048*/ 	.byte	0x04, 0x17
        /*004a*/ 	.short	(.L_167 - .L_166)
.L_166:
        /*004c*/ 	.word	0x00000000
        /*0050*/ 	.short	0x0002
        /*0052*/ 	.short	0x0010
        /*0054*/ 	.byte	0x00, 0xf5, 0x21, 0x00


	//----- nvinfo : EIATTR_KPARAM_INFO
	.align		4
.L_167:
        /*0058*/ 	.byte	0x04, 0x17
        /*005a*/ 	.short	(.L_169 - .L_168)
.L_168:
        /*005c*/ 	.word	0x00000000
        /*0060*/ 	.short	0x0001
        /*0062*/ 	.short	0x0008
        /*0064*/ 	.byte	0x00, 0xf5, 0x21, 0x00


	//----- nvinfo : EIATTR_KPARAM_INFO
	.align		4
.L_169:
        /*0068*/ 	.byte	0x04, 0x17
        /*006a*/ 	.short	(.L_171 - .L_170)
.L_170:
        /*006c*/ 	.word	0x00000000
        /*0070*/ 	.short	0x0000
        /*0072*/ 	.short	0x0000
        /*0074*/ 	.byte	0x00, 0xf5, 0x21, 0x00


	//----- nvinfo : EIATTR_SPARSE_MMA_MASK
	.align		4
.L_171:
        /*0078*/ 	.byte	0x03, 0x50
        /*007a*/ 	.short	0x0000


	//----- nvinfo : EIATTR_MAXREG_COUNT
	.align		4
        /*007c*/ 	.byte	0x03, 0x1b
        /*007e*/ 	.short	0x00ff


	//----- nvinfo : EIATTR_MERCURY_ISA_VERSION
	.align		4
        /*0080*/ 	.byte	0x03, 0x5f
        /*0082*/ 	.short	0x0101


	//----- nvinfo : EIATTR_VRC_CTA_INIT_COUNT
	.align		4
        /*0084*/ 	.byte	0x02, 0x4a
	.zero		1
	.zero		1


	//----- nvinfo : EIATTR_EXIT_INSTR_OFFSETS
	.align		4
        /*0088*/ 	.byte	0x04, 0x1c
        /*008a*/ 	.short	(.L_173 - .L_172)


	//   ....[0]....
.L_172:
        /*008c*/ 	.word	0x00000070


	//   ....[1]....
        /*0090*/ 	.word	0x00000210


	//----- nvinfo : EIATTR_CBANK_PARAM_SIZE
	.align		4
.L_173:
        /*0094*/ 	.byte	0x03, 0x19
        /*0096*/ 	.short	0x0034


	//----- nvinfo : EIATTR_PARAM_CBANK
	.align		4
        /*0098*/ 	.byte	0x04, 0x0a
        /*009a*/ 	.short	(.L_175 - .L_174)
	.align		4
.L_174:
        /*009c*/ 	.word	index@(.nv.constant0._Z6vecAddPfS_S_S_S_S_i)
        /*00a0*/ 	.short	0x0380
        /*00a2*/ 	.short	0x0034


	//----- nvinfo : EIATTR_SW_WAR
	.align		4
.L_175:
        /*00a4*/ 	.byte	0x04, 0x36
        /*00a6*/ 	.short	(.L_177 - .L_176)
.L_176:
        /*00a8*/ 	.word	0x00000008
.L_177:


//--------------------- .nv.callgraph             --------------------------
	.section	.nv.callgraph,"",@"SHT_CUDA_CALLGRAPH"
	.align	4
	.sectionentsize	8
	.align		4
        /*0000*/ 	.word	0x00000000
	.align		4
        /*0004*/ 	.word	0xffffffff
	.align		4
        /*0008*/ 	.word	0x00000000
	.align		4
        /*000c*/ 	.word	0xfffffffe
	.align		4
        /*0010*/ 	.word	0x00000000
	.align		4
        /*0014*/ 	.word	0xfffffffd
	.align		4
        /*0018*/ 	.word	0x00000000
	.align		4
        /*001c*/ 	.word	0xfffffffc


//--------------------- .text._Z24IntersectTrianglesKernelP3RayP6ObjectiP18IntersectionResulti --------------------------
	.section	.text._Z24IntersectTrianglesKernelP3RayP6ObjectiP18IntersectionResulti,"ax",@progbits
	.align	128
        .global         _Z24IntersectTrianglesKernelP3RayP6ObjectiP18IntersectionResulti
        .type           _Z24IntersectTrianglesKernelP3RayP6ObjectiP18IntersectionResulti,@function
        .size           _Z24IntersectTrianglesKernelP3RayP6ObjectiP18IntersectionResulti,(.L_x_79 - _Z24IntersectTrianglesKernelP3RayP6ObjectiP18IntersectionResulti)
        .other          _Z24IntersectTrianglesKernelP3RayP6ObjectiP18IntersectionResulti,@"STO_CUDA_ENTRY STV_DEFAULT"
_Z24IntersectTrianglesKernelP3RayP6ObjectiP18IntersectionResulti:
.text._Z24IntersectTrianglesKernelP3RayP6ObjectiP18IntersectionResulti:
[----:B------:R-:W-:Y:S01]  /*0000*/  LDC R1, c[0x0][0x37c] ;  /* 0x0000df00ff017b82 */ /* 0x000fe20000000800 */
[----:B------:R-:W0:Y:S07]  /*0010*/  S2R R3, SR_TID.X ;  /* 0x0000000000037919 */ /* 0x000e2e0000002100 */
[----:B------:R-:W0:Y:S01]  /*0020*/  S2UR UR4, SR_CTAID.X ;  /* 0x00000000000479c3 */ /* 0x000e220000002500 */
[----:B------:R-:W1:Y:S07]  /*0030*/  LDCU UR5, c[0x0][0x3a0] ;  /* 0x00007400ff0577ac */ /* 0x000e6e0008000800 */
[----:B------:R-:W0:Y:S02]  /*0040*/  LDC R24, c[0x0][0x360] ;  /* 0x0000d800ff187b82 */ /* 0x000e240000000800 */
[----:B0-----:R-:W-:-:S05]  /*0050*/  IMAD R24, R24, UR4, R3 ;  /* 0x0000000418187c24 */ /* 0x001fca000f8e0203 */
[----:B-1----:R-:W-:-:S13]  /*0060*/  ISETP.GE.AND P0, PT, R24, UR5, PT ;  /* 0x0000000518007c0c */ /* 0x002fda000bf06270 */
[----:B------:R-:W-:Y:S05]  /*0070*/  @P0 EXIT ;  /* 0x000000000000094d */ /* 0x000fea0003800000 */
[----:B------:R-:W0:Y:S01]  /*0080*/  LDCU UR6, c[0x0][0x390] ;  /* 0x00007200ff0677ac */ /* 0x000e220008000800 */
[----:B------:R-:W-:Y:S01]  /*0090*/  MOV R23, 0x7f800000 ;  /* 0x7f80000000177802 */ /* 0x000fe20000000f00 */
[----:B------:R-:W1:Y:S01]  /*00a0*/  LDCU.64 UR4, c[0x0][0x358] ;  /* 0x00006b00ff0477ac */ /* 0x000e620008000a00 */
[----:B0-----:R-:W-:-:S09]  /*00b0*/  UISETP.GE.AND UP0, UPT, UR6, 0x1, UPT ;  /* 0x000000010600788c */ /* 0x001fd2000bf06270 */
[----:B-1----:R-:W-:Y:S05]  /*00c0*/  BRA.U !UP0, `(.L_x_0) ;  /* 0x0000001108f87547 */ /* 0x002fea000b800000 */
[----:B------:R-:W0:Y:S02]  /*00d0*/  LDC.64 R2, c[0x0][0x380] ;  /* 0x0000e000ff027b82 */ /* 0x000e240000000a00 */
[----:B0-----:R-:W-:-:S05]  /*00e0*/  IMAD.WIDE R2, R24, 0x20, R2 ;  /* 0x0000002018027825 */ /* 0x001fca00078e0202 */
[----:B------:R0:W5:Y:S04]  /*00f0*/  LDG.E R22, desc[UR4][R2.64] ;  /* 0x0000000402167981 */ /* 0x000168000c1e1900 */
[----:B------:R0:W5:Y:S04]  /*0100*/  LDG.E R21, desc[UR4][R2.64+0x4] ;  /* 0x0000040402157981 */ /* 0x000168000c1e1900 */
[----:B------:R0:W5:Y:S04]  /*0110*/  LDG.E R20, desc[UR4][R2.64+0x8] ;  /* 0x0000080402147981 */ /* 0x000168000c1e1900 */
[----:B------:R0:W5:Y:S04]  /*0120*/  LDG.E R19, desc[UR4][R2.64+0xc] ;  /* 0x00000c0402137981 */ /* 0x000168000c1e1900 */
[----:B------:R0:W5:Y:S04]  /*0130*/  LDG.E R18, desc[UR4][R2.64+0x10] ;  /* 0x0000100402127981 */ /* 0x000168000c1e1900 */
[----:B------:R0:W5:Y:S04]  /*0140*/  LDG.E R17, desc[UR4][R2.64+0x14] ;  /* 0x0000140402117981 */ /* 0x000168000c1e1900 */
[----:B------:R0:W5:Y:S04]  /*0150*/  LDG.E R16, desc[UR4][R2.64+0x18] ;  /* 0x0000180402107981 */ /* 0x000168000c1e1900 */
[----:B------:R0:W5:Y:S01]  /*0160*/  LDG.E R15, desc[UR4][R2.64+0x1c] ;  /* 0x00001c04020f7981 */ /* 0x000162000c1e1900 */
[----:B------:R-:W-:Y:S01]  /*0170*/  MOV R23, 0x7f800000 ;  /* 0x7f80000000177802 */ /* 0x000fe20000000f00 */
[----:B------:R-:W-:-:S07]  /*0180*/  IMAD.MOV.U32 R14, RZ, RZ, RZ ;  /* 0x000000ffff0e7224 */ /* 0x000fce00078e00ff */
.L_x_33:
[----:B------:R-:W1:Y:S01]  /*0190*/  LDC.64 R26, c[0x0][0x388] ;  /* 0x0000e200ff1a7b82 */ /* 0x000e620000000a00 */
[----:B-----5:R-:W2:Y:S01]  /*01a0*/  MUFU.RCP R0, R19 ;  /* 0x0000001300007308 */ /* 0x020ea20000001000 */
[----:B------:R-:W3:Y:S01]  /*01b0*/  LDCU UR6, c[0x0][0x390] ;  /* 0x00007200ff0677ac */ /* 0x000ee20008000800 */
[----:B-1----:R-:W-:-:S05]  /*01c0*/  IMAD.WIDE.U32 R26, R14, 0x28, R26 ;  /* 0x000000280e1a7825 */ /* 0x002fca00078e001a */
[----:B0-----:R-:W4:Y:S04]  /*01d0*/  LDG.E.64 R2, desc[UR4][R26.64+0x8] ;  /* 0x000008041a027981 */ /* 0x001f28000c1e1b00 */
[----:B------:R0:W5:Y:S04]  /*01e0*/  LDG.E R33, desc[UR4][R26.64+0x20] ;  /* 0x000020041a217981 */ /* 0x000168000c1e1900 */
[----:B------:R0:W5:Y:S04]  /*01f0*/  LDG.E.64 R38, desc[UR4][R26.64] ;  /* 0x000000041a267981 */ /* 0x000168000c1e1b00 */
[----:B------:R0:W5:Y:S04]  /*0200*/  LDG.E.64 R4, desc[UR4][R26.64+0x10] ;  /* 0x000010041a047981 */ /* 0x000168000c1e1b00 */
[----:B------:R0:W5:Y:S01]  /*0210*/  LDG.E.64 R6, desc[UR4][R26.64+0x18] ;  /* 0x000018041a067981 */ /* 0x000162000c1e1b00 */
[----:B--2---:R-:W-:Y:S01]  /*0220*/  FFMA R25, -R19, R0, 1 ;  /* 0x3f80000013197423 */ /* 0x004fe20000000100 */
[----:B------:R-:W-:Y:S01]  /*0230*/  IADD3 R14, PT, PT, R14, 0x1, RZ ;  /* 0x000000010e0e7810 */ /* 0x000fe20007ffe0ff */
[----:B------:R-:W-:Y:S02]  /*0240*/  BSSY.RECONVERGENT B2, `(.L_x_1) ;  /* 0x000000d000027945 */ /* 0x000fe40003800200 */
[----:B------:R-:W-:Y:S01]  /*0250*/  FFMA R0, R0, R25, R0 ;  /* 0x0000001900007223 */ /* 0x000fe20000000000 */
[----:B---3--:R-:W-:Y:S01]  /*0260*/  ISETP.NE.AND P2, PT, R14, UR6, PT ;  /* 0x000000060e007c0c */ /* 0x008fe2000bf45270 */
[----:B----4-:R-:W-:-:S04]  /*0270*/  FADD R31, -R22, R3 ;  /* 0x00000003161f7221 */ /* 0x010fc80000000100 */
[----:B------:R-:W1:Y:S01]  /*0280*/  FCHK P0, R31, R19 ;  /* 0x000000131f007302 */ /* 0x000e620000000000 */
[----:B------:R-:W-:-:S04]  /*0290*/  FFMA R3, R31, R0, RZ ;  /* 0x000000001f037223 */ /* 0x000fc800000000ff */
[----:B------:R-:W-:-:S04]  /*02a0*/  FFMA R25, -R19, R3, R31 ;  /* 0x0000000313197223 */ /* 0x000fc8000000011f */
[----:B------:R-:W-:Y:S01]  /*02b0*/  FFMA R3, R0, R25, R3 ;  /* 0x0000001900037223 */ /* 0x000fe20000000003 */
[----:B01----:R-:W-:Y:S06]  /*02c0*/  @!P0 BRA `(.L_x_2) ;  /* 0x0000000000108947 */ /* 0x003fec0003800000 */
[----:B------:R-:W-:Y:S02]  /*02d0*/  MOV R0, R19 ;  /* 0x0000001300007202 */ /* 0x000fe40000000f00 */
[----:B------:R-:W-:-:S07]  /*02e0*/  MOV R26, 0x300 ;  /* 0x00000300001a7802 */ /* 0x000fce0000000f00 */
[----:B-----5:R-:W-:Y:S05]  /*02f0*/  CALL.REL.NOINC `($__internal_1_$__cuda_sm3x_div_rn_noftz_f32_slowpath) ;  /* 0x0000001400787944 */ /* 0x020fea0003c00000 */
[----:B------:R-:W-:-:S07]  /*0300*/  IMAD.MOV.U32 R3, RZ, RZ, R0 ;  /* 0x000000ffff037224 */ /* 0x000fce00078e0000 */
.L_x_2:
[----:B------:R-:W-:Y:S05]  /*0310*/  BSYNC.RECONVERGENT B2 ;  /* 0x0000000000027941 */ /* 0x000fea0003800200 */
.L_x_1:
[----:B------:R-:W0:Y:S01]  /*0320*/  MUFU.RCP R0, R19 ;  /* 0x0000001300007308 */ /* 0x000e220000001000 */
[----:B-----5:R-:W-:Y:S01]  /*0330*/  FADD R31, -R22, R6 ;  /* 0x00000006161f7221 */ /* 0x020fe20000000100 */
[----:B------:R-:W-:Y:S06]  /*0340*/  BSSY.RECONVERGENT B2, `(.L_x_3) ;  /* 0x000000c000027945 */ /* 0x000fec0003800200 */
[----:B------:R-:W1:Y:S01]  /*0350*/  FCHK P0, R31, R19 ;  /* 0x000000131f007302 */ /* 0x000e620000000000 */
[----:B0-----:R-:W-:-:S04]  /*0360*/  FFMA R25, -R19, R0, 1 ;  /* 0x3f80000013197423 */ /* 0x001fc80000000100 */
[----:B------:R-:W-:-:S04]  /*0370*/  FFMA R6, R0, R25, R0 ;  /* 0x0000001900067223 */ /* 0x000fc80000000000 */
[----:B------:R-:W-:-:S04]  /*0380*/  FFMA R0, R6, R31, RZ ;  /* 0x0000001f06007223 */ /* 0x000fc800000000ff */
[----:B------:R-:W-:-:S04]  /*0390*/  FFMA R25, -R19, R0, R31 ;  /* 0x0000000013197223 */ /* 0x000fc8000000011f */
[----:B------:R-:W-:Y:S01]  /*03a0*/  FFMA R6, R6, R25, R0 ;  /* 0x0000001906067223 */ /* 0x000fe20000000000 */
[----:B-1----:R-:W-:Y:S06]  /*03b0*/  @!P0 BRA `(.L_x_4) ;  /* 0x0000000000108947 */ /* 0x002fec0003800000 */
[----:B------:R-:W-:Y:S02]  /*03c0*/  MOV R0, R19 ;  /* 0x0000001300007202 */ /* 0x000fe40000000f00 */
[----:B------:R-:W-:-:S07]  /*03d0*/  MOV R26, 0x3f0 ;  /* 0x000003f0001a7802 */ /* 0x000fce0000000f00 */
[----:B------:R-:W-:Y:S05]  /*03e0*/  CALL.REL.NOINC `($__internal_1_$__cuda_sm3x_div_rn_noftz_f32_slowpath) ;  /* 0x00000014003c7944 */ /* 0x000fea0003c00000 */
[----:B------:R-:W-:-:S07]  /*03f0*/  MOV R6, R0 ;  /* 0x0000000000067202 */ /* 0x000fce0000000f00 */
.L_x_4:
[----:B------:R-:W-:Y:S05]  /*0400*/  BSYNC.RECONVERGENT B2 ;  /* 0x0000000000027941 */ /* 0x000fea0003800200 */
.L_x_3:
[----:B------:R-:W0:Y:S01]  /*0410*/  MUFU.RCP R25, R18 ;  /* 0x0000001200197308 */ /* 0x000e220000001000 */
[----:B------:R-:W-:Y:S01]  /*0420*/  FADD R31, -R21, R4 ;  /* 0x00000004151f7221 */ /* 0x000fe20000000100 */
        /* <DEDUP_REMOVED lines=8> */
[----:B------:R-:W-:Y:S01]  /*04b0*/  IMAD.MOV.U32 R0, RZ, RZ, R18 ;  /* 0x000000ffff007224 */ /* 0x000fe200078e0012 */
[----:B------:R-:W-:-:S07]  /*04c0*/  MOV R26, 0x4e0 ;  /* 0x000004e0001a7802 */ /* 0x000fce0000000f00 */
[----:B------:R-:W-:Y:S05]  /*04d0*/  CALL.REL.NOINC `($__internal_1_$__cuda_sm3x_div_rn_noftz_f32_slowpath) ;  /* 0x0000001400007944 */ /* 0x000fea0003c00000 */
[----:B------:R-:W-:-:S07]  /*04e0*/  MOV R4, R0 ;  /* 0x0000000000047202 */ /* 0x000fce0000000f00 */
.L_x_6:
[----:B------:R-:W-:Y:S05]  /*04f0*/  BSYNC.RECONVERGENT B2 ;  /* 0x0000000000027941 */ /* 0x000fea0003800200 */
.L_x_5:
        /* <DEDUP_REMOVED lines=13> */
[----:B------:R-:W-:-:S07]  /*05d0*/  IMAD.MOV.U32 R7, RZ, RZ, R0 ;  /* 0x000000ffff077224 */ /* 0x000fce00078e0000 */
.L_x_8:
[----:B------:R-:W-:Y:S05]  /*05e0*/  BSYNC.RECONVERGENT B2 ;  /* 0x0000000000027941 */ /* 0x000fea0003800200 */
.L_x_7:
        /* <DEDUP_REMOVED lines=14> */
.L_x_10:
[----:B------:R-:W-:Y:S05]  /*06d0*/  BSYNC.RECONVERGENT B2 ;  /* 0x0000000000027941 */ /* 0x000fea0003800200 */
.L_x_9:
        /* <DEDUP_REMOVED lines=13> */
.L_x_12:
[----:B------:R-:W-:Y:S05]  /*07b0*/  BSYNC.RECONVERGENT B2 ;  /* 0x0000000000027941 */ /* 0x000fea0003800200 */
.L_x_11:
[CC--:B------:R-:W-:Y:S01]  /*07c0*/  FMNMX R25, R6.reuse, R3.reuse, PT ;  /* 0x0000000306197209 */ /* 0x0c0fe20003800000 */
[----:B------:R-:W-:Y:S01]  /*07d0*/  BSSY.RECONVERGENT B2, `(.L_x_13) ;  /* 0x00000cc000027945 */ /* 0x000fe20003800200 */
[----:B------:R-:W-:Y:S02]  /*07e0*/  FMNMX R26, R6, R3, !PT ;  /* 0x00000003061a7209 */ /* 0x000fe40007800000 */
[CC--:B------:R-:W-:Y:S02]  /*07f0*/  FMNMX R6, R7.reuse, R4.reuse, PT ;  /* 0x0000000407067209 */ /* 0x0c0fe40003800000 */
[CC--:B------:R-:W-:Y:S02]  /*0800*/  FMNMX R3, R0.reuse, R5.reuse, PT ;  /* 0x0000000500037209 */ /* 0x0c0fe40003800000 */
[----:B------:R-:W-:Y:S02]  /*0810*/  FMNMX R7, R7, R4, !PT ;  /* 0x0000000407077209 */ /* 0x000fe40007800000 */
[----:B------:R-:W-:-:S02]  /*0820*/  FMNMX R0, R0, R5, !PT ;  /* 0x0000000500007209 */ /* 0x000fc40007800000 */
[----:B------:R-:W-:Y:S02]  /*0830*/  FMNMX3 R3, R25, R6, R3, !PT ;  /* 0x0000000619037276 */ /* 0x000fe40007800003 */
[----:B------:R-:W-:Y:S02]  /*0840*/  ISETP.GE.AND P0, PT, R2, 0x1, PT ;  /* 0x000000010200780c */ /* 0x000fe40003f06270 */
[----:B------:R-:W-:-:S04]  /*0850*/  FMNMX3 R0, R26, R7, R0, PT ;  /* 0x000000071a007276 */ /* 0x000fc80003800000 */
[----:B------:R-:W-:-:S13]  /*0860*/  FSETP.LTU.OR P0, PT, R0, R3, !P0 ;  /* 0x000000030000720b */ /* 0x000fda0004709400 */
[----:B------:R-:W-:Y:S05]  /*0870*/  @P0 BRA `(.L_x_14) ;  /* 0x0000000c00040947 */ /* 0x000fea0003800000 */
[----:B------:R-:W-:Y:S02]  /*0880*/  IADD3 R0, P0, PT, R38, 0x24, RZ ;  /* 0x0000002426007810 */ /* 0x000fe40007f1e0ff */
[----:B------:R-:W-:Y:S02]  /*0890*/  IADD3 R32, PT, PT, -R2, RZ, RZ ;  /* 0x000000ff02207210 */ /* 0x000fe40007ffe1ff */
[----:B------:R-:W-:-:S09]  /*08a0*/  IADD3.X R3, PT, PT, RZ, R39, RZ, P0, !PT ;  /* 0x00000027ff037210 */ /* 0x000fd200007fe4ff */
.L_x_32:
[----:B------:R-:W-:-:S05]  /*08b0*/  IMAD.MOV.U32 R2, RZ, RZ, R0 ;  /* 0x000000ffff027224 */ /* 0x000fca00078e0000 */
[----:B------:R-:W2:Y:S04]  /*08c0*/  LDG.E R25, desc[UR4][R2.64+0xc] ;  /* 0x00000c0402197981 */ /* 0x000ea8000c1e1900 */
[----:B-----5:R0:W5:Y:S04]  /*08d0*/  LDG.E R35, desc[UR4][R2.64+-0x24] ;  /* 0xffffdc0402237981 */ /* 0x020168000c1e1900 */
[----:B------:R0:W5:Y:S04]  /*08e0*/  LDG.E R6, desc[UR4][R2.64+-0x20] ;  /* 0xffffe00402067981 */ /* 0x000168000c1e1900 */
[----:B------:R0:W5:Y:S04]  /*08f0*/  LDG.E R33, desc[UR4][R2.64+-0x1c] ;  /* 0xffffe40402217981 */ /* 0x000168000c1e1900 */
[----:B------:R0:W5:Y:S04]  /*0900*/  LDG.E R38, desc[UR4][R2.64+0x10] ;  /* 0x0000100402267981 */ /* 0x000168000c1e1900 */
[----:B------:R0:W5:Y:S04]  /*0910*/  LDG.E R7, desc[UR4][R2.64+0x14] ;  /* 0x0000140402077981 */ /* 0x000168000c1e1900 */
[----:B------:R0:W5:Y:S04]  /*0920*/  LDG.E R39, desc[UR4][R2.64+0x18] ;  /* 0x0000180402277981 */ /* 0x000168000c1e1900 */
[----:B------:R0:W5:Y:S04]  /*0930*/  LDG.E R36, desc[UR4][R2.64+0x1c] ;  /* 0x00001c0402247981 */ /* 0x000168000c1e1900 */
[----:B------:R0:W5:Y:S01]  /*0940*/  LDG.E R5, desc[UR4][R2.64+0x20] ;  /* 0x0000200402057981 */ /* 0x000162000c1e1900 */
[----:B------:R-:W1:Y:S01]  /*0950*/  MUFU.RCP R4, R19 ;  /* 0x0000001300047308 */ /* 0x000e620000001000 */
[----:B------:R-:W-:Y:S01]  /*0960*/  IADD3 R32, PT, PT, R32, 0x1, RZ ;  /* 0x0000000120207810 */ /* 0x000fe20007ffe0ff */
[----:B------:R-:W-:Y:S03]  /*0970*/  BSSY.RECONVERGENT B3, `(.L_x_15) ;  /* 0x000000e000037945 */ /* 0x000fe60003800200 */
[----:B------:R-:W-:Y:S01]  /*0980*/  ISETP.NE.AND P3, PT, R32, RZ, PT ;  /* 0x000000ff2000720c */ /* 0x000fe20003f65270 */
[----:B-1----:R-:W-:-:S04]  /*0990*/  FFMA R27, -R19, R4, 1 ;  /* 0x3f800000131b7423 */ /* 0x002fc80000000104 */
[----:B------:R-:W-:Y:S01]  /*09a0*/  FFMA R4, R4, R27, R4 ;  /* 0x0000001b04047223 */ /* 0x000fe20000000004 */
[----:B--2---:R-:W-:-:S04]  /*09b0*/  FADD R31, -R22, R25 ;  /* 0x00000019161f7221 */ /* 0x004fc80000000100 */
        /* <DEDUP_REMOVED lines=9> */
.L_x_16:
[----:B------:R-:W-:Y:S05]  /*0a50*/  BSYNC.RECONVERGENT B3 ;  /* 0x0000000000037941 */ /* 0x000fea0003800200 */
.L_x_15:
        /* <DEDUP_REMOVED lines=14> */
.L_x_18:
[----:B------:R-:W-:Y:S05]  /*0b40*/  BSYNC.RECONVERGENT B3 ;  /* 0x0000000000037941 */ /* 0x000fea0003800200 */
.L_x_17:
        /* <DEDUP_REMOVED lines=14> */
.L_x_20:
[----:B------:R-:W-:Y:S05]  /*0c30*/  BSYNC.RECONVERGENT B3 ;  /* 0x0000000000037941 */ /* 0x000fea0003800200 */
.L_x_19:
        /* <DEDUP_REMOVED lines=14> */
.L_x_22:
[----:B------:R-:W-:Y:S05]  /*0d20*/  BSYNC.RECONVERGENT B3 ;  /* 0x0000000000037941 */ /* 0x000fea0003800200 */
.L_x_21:
        /* <DEDUP_REMOVED lines=14> */
.L_x_24:
[----:B------:R-:W-:Y:S05]  /*0e10*/  BSYNC.RECONVERGENT B3 ;  /* 0x0000000000037941 */ /* 0x000fea0003800200 */
.L_x_23:
        /* <DEDUP_REMOVED lines=13> */
.L_x_26:
[----:B------:R-:W-:Y:S05]  /*0ef0*/  BSYNC.RECONVERGENT B3 ;  /* 0x0000000000037941 */ /* 0x000fea0003800200 */
.L_x_25:
        /* <DEDUP_REMOVED lines=8> */
[----:B------:R-:W-:-:S04]  /*0f80*/  FMNMX3 R39, R39, R38, R0, PT ;  /* 0x0000002627277276 */ /* 0x000fc80003800000 */
[----:B------:R-:W-:-:S13]  /*0f90*/  FSETP.GE.AND P0, PT, R39, R4, PT ;  /* 0x000000042700720b */ /* 0x000fda0003f06000 */
[----:B------:R-:W-:Y:S05]  /*0fa0*/  @!P0 BRA `(.L_x_28) ;  /* 0x0000000400288947 */ /* 0x000fea0003800000 */
[----:B------:R-:W2:Y:S04]  /*0fb0*/  LDG.E R0, desc[UR4][R2.64+-0x4] ;  /* 0xfffffc0402007981 */ /* 0x000ea8000c1e1900 */
[----:B------:R-:W3:Y:S04]  /*0fc0*/  LDG.E R4, desc[UR4][R2.64+-0xc] ;  /* 0xfffff40402047981 */ /* 0x000ee8000c1e1900 */
[----:B------:R-:W4:Y:S04]  /*0fd0*/  LDG.E R5, desc[UR4][R2.64+-0x8] ;  /* 0xfffff80402057981 */ /* 0x000f28000c1e1900 */
[----:B------:R-:W5:Y:S04]  /*0fe0*/  LDG.E R27, desc[UR4][R2.64+-0x14] ;  /* 0xffffec04021b7981 */ /* 0x000f68000c1e1900 */
[----:B------:R-:W5:Y:S04]  /*0ff0*/  LDG.E R30, desc[UR4][R2.64+-0x18] ;  /* 0xffffe804021e7981 */ /* 0x000f68000c1e1900 */
[----:B------:R-:W5:Y:S01]  /*1000*/  LDG.E R34, desc[UR4][R2.64+-0x10] ;  /* 0xfffff00402227981 */ /* 0x000f62000c1e1900 */
[----:B--2---:R-:W-:Y:S01]  /*1010*/  FADD R7, -R33, R0 ;  /* 0x0000000021077221 */ /* 0x004fe20000000100 */
[----:B---3--:R-:W-:-:S03]  /*1020*/  FADD R25, -R35, R4 ;  /* 0x0000000423197221 */ /* 0x008fc60000000100 */
[----:B------:R-:W-:Y:S01]  /*1030*/  FMUL R28, R19, R7 ;  /* 0x00000007131c7220 */ /* 0x000fe20000400000 */
[----:B----4-:R-:W-:-:S03]  /*1040*/  FADD R26, -R6, R5 ;  /* 0x00000005061a7221 */ /* 0x010fc60000000100 */
[CC--:B------:R-:W-:Y:S01]  /*1050*/  FFMA R28, R17.reuse, R25.reuse, -R28 ;  /* 0x00000019111c7223 */ /* 0x0c0fe2000000081c */
[----:B------:R-:W-:Y:S01]  /*1060*/  FMUL R0, R18, R25 ;  /* 0x0000001912007220 */ /* 0x000fe20000400000 */
[----:B-----5:R-:W-:Y:S01]  /*1070*/  FADD R27, -R6, R27 ;  /* 0x0000001b061b7221 */ /* 0x020fe20000000100 */
[----:B------:R-:W-:Y:S01]  /*1080*/  FMUL R5, R17, R26 ;  /* 0x0000001a11057220 */ /* 0x000fe20000400000 */
[----:B------:R-:W-:-:S03]  /*1090*/  FADD R29, -R35, R30 ;  /* 0x0000001e231d7221 */ /* 0x000fc60000000100 */
[----:B------:R-:W-:Y:S01]  /*10a0*/  FFMA R30, R18, R7, -R5 ;  /* 0x00000007121e7223 */ /* 0x000fe20000000805 */
[----:B------:R-:W-:Y:S01]  /*10b0*/  FMUL R4, R27, R28 ;  /* 0x0000001c1b047220 */ /* 0x000fe20000400000 */
[----:B------:R-:W-:Y:S01]  /*10c0*/  FADD R31, -R33, R34 ;  /* 0x00000022211f7221 */ /* 0x000fe20000000100 */
[----:B------:R-:W-:Y:S02]  /*10d0*/  FFMA R34, R19, R26, -R0 ;  /* 0x0000001a13227223 */ /* 0x000fe40000000800 */
[----:B------:R-:W-:-:S04]  /*10e0*/  FFMA R4, R29, R30, R4 ;  /* 0x0000001e1d047223 */ /* 0x000fc80000000004 */
[----:B------:R-:W-:-:S05]  /*10f0*/  FFMA R37, R31, R34, R4 ;  /* 0x000000221f257223 */ /* 0x000fca0000000004 */
[----:B------:R-:W-:-:S13]  /*1100*/  FSETP.GEU.AND P0, PT, |R37|, 9.9999997473787516356e-06, PT ;  /* 0x3727c5ac2500780b */ /* 0x000fda0003f0e200 */
[----:B------:R-:W-:Y:S05]  /*1110*/  @!P0 BRA `(.L_x_28) ;  /* 0x0000000000cc8947 */ /* 0x000fea0003800000 */
[----:B------:R-:W-:Y:S01]  /*1120*/  VIADD R0, R37, 0x1800000 ;  /* 0x0180000025007836 */ /* 0x000fe20000000000 */
[----:B------:R-:W-:Y:S04]  /*1130*/  BSSY.RECONVERGENT B1, `(.L_x_29) ;  /* 0x000000b000017945 */ /* 0x000fe80003800200 */
[----:B------:R-:W-:-:S04]  /*1140*/  LOP3.LUT R0, R0, 0x7f800000, RZ, 0xc0, !PT ;  /* 0x7f80000000007812 */ /* 0x000fc800078ec0ff */
[----:B------:R-:W-:-:S13]  /*1150*/  ISETP.GT.U32.AND P0, PT, R0, 0x1ffffff, PT ;  /* 0x01ffffff0000780c */ /* 0x000fda0003f04070 */
[----:B------:R-:W-:Y:S05]  /*1160*/  @P0 BRA `(.L_x_30) ;  /* 0x00000000000c0947 */ /* 0x000fea0003800000 */
[----:B------:R-:W-:-:S07]  /*1170*/  MOV R36, 0x1190 ;  /* 0x0000119000247802 */ /* 0x000fce0000000f00 */
[----:B------:R-:W-:Y:S05]  /*1180*/  CALL.REL.NOINC `($__internal_0_$__cuda_sm20_rcp_rn_f32_slowpath) ;  /* 0x0000000000f87944 */ /* 0x000fea0003c00000 */
[----:B------:R-:W-:Y:S05]  /*1190*/  BRA `(.L_x_31) ;  /* 0x0000000000107947 */ /* 0x000fea0003800000 */
.L_x_30:
[----:B------:R-:W0:Y:S02]  /*11a0*/  MUFU.RCP R0, R37 ;  /* 0x0000002500007308 */ /* 0x000e240000001000 */
[----:B0-----:R-:W-:-:S04]  /*11b0*/  FFMA R4, R37, R0, -1 ;  /* 0xbf80000025047423 */ /* 0x001fc80000000000 */
[----:B------:R-:W-:-:S04]  /*11c0*/  FADD.FTZ R5, -R4, -RZ ;  /* 0x800000ff04057221 */ /* 0x000fc80000010100 */
[----:B------:R-:W-:-:S07]  /*11d0*/  FFMA R0, R0, R5, R0 ;  /* 0x0000000500007223 */ /* 0x000fce0000000000 */
.L_x_31:
[----:B------:R-:W-:Y:S05]  /*11e0*/  BSYNC.RECONVERGENT B1 ;  /* 0x0000000000017941 */ /* 0x000fea0003800200 */
.L_x_29:
[----:B------:R-:W-:Y:S01]  /*11f0*/  FADD R37, R21, -R6 ;  /* 0x8000000615257221 */ /* 0x000fe20000000000 */
[----:B------:R-:W-:-:S03]  /*1200*/  FADD R36, R22, -R35 ;  /* 0x8000002316247221 */ /* 0x000fc60000000000 */
[----:B------:R-:W-:Y:S01]  /*1210*/  FMUL R5, R28, R37 ;  /* 0x000000251c057220 */ /* 0x000fe20000400000 */
[----:B------:R-:W-:-:S03]  /*1220*/  FADD R28, R20, -R33 ;  /* 0x80000021141c7221 */ /* 0x000fc60000000000 */
[----:B------:R-:W-:-:S04]  /*1230*/  FFMA R5, R30, R36, R5 ;  /* 0x000000241e057223 */ /* 0x000fc80000000005 */
[----:B------:R-:W-:-:S04]  /*1240*/  FFMA R5, R34, R28, R5 ;  /* 0x0000001c22057223 */ /* 0x000fc80000000005 */
[----:B------:R-:W-:-:S05]  /*1250*/  FMUL R30, R5, R0 ;  /* 0x00000000051e7220 */ /* 0x000fca0000400000 */
[----:B------:R-:W-:-:S04]  /*1260*/  FSETP.GT.AND P0, PT, R30, 1, PT ;  /* 0x3f8000001e00780b */ /* 0x000fc80003f04000 */
[----:B------:R-:W-:-:S13]  /*1270*/  FSETP.LT.OR P0, PT, R30, RZ, P0 ;  /* 0x000000ff1e00720b */ /* 0x000fda0000701400 */
[----:B------:R-:W-:Y:S05]  /*1280*/  @P0 BRA `(.L_x_28) ;  /* 0x0000000000700947 */ /* 0x000fea0003800000 */
[----:B------:R-:W-:Y:S01]  /*1290*/  FMUL R6, R31, R36 ;  /* 0x000000241f067220 */ /* 0x000fe20000400000 */
[----:B------:R-:W-:-:S03]  /*12a0*/  FMUL R4, R27, R28 ;  /* 0x0000001c1b047220 */ /* 0x000fc60000400000 */
[----:B------:R-:W-:Y:S01]  /*12b0*/  FFMA R33, R29, R28, -R6 ;  /* 0x0000001c1d217223 */ /* 0x000fe20000000806 */
[-C--:B------:R-:W-:Y:S01]  /*12c0*/  FFMA R31, R31, R37.reuse, -R4 ;  /* 0x000000251f1f7223 */ /* 0x080fe20000000804 */
[----:B------:R-:W-:Y:S02]  /*12d0*/  FMUL R6, R29, R37 ;  /* 0x000000251d067220 */ /* 0x000fe40000400000 */
[----:B------:R-:W-:Y:S02]  /*12e0*/  FMUL R4, R18, R33 ;  /* 0x0000002112047220 */ /* 0x000fe40000400000 */
[----:B------:R-:W-:Y:S02]  /*12f0*/  FFMA R6, R27, R36, -R6 ;  /* 0x000000241b067223 */ /* 0x000fe40000000806 */
[----:B------:R-:W-:-:S04]  /*1300*/  FFMA R4, R19, R31, R4 ;  /* 0x0000001f13047223 */ /* 0x000fc80000000004 */
[----:B------:R-:W-:-:S04]  /*1310*/  FFMA R5, R17, R6, R4 ;  /* 0x0000000611057223 */ /* 0x000fc80000000004 */
[----:B------:R-:W-:-:S04]  /*1320*/  FMUL R5, R5, R0 ;  /* 0x0000000005057220 */ /* 0x000fc80000400000 */
[----:B------:R-:W-:-:S05]  /*1330*/  FADD R4, R30, R5 ;  /* 0x000000051e047221 */ /* 0x000fca0000000000 */
[----:B------:R-:W-:-:S04]  /*1340*/  FSETP.GT.AND P0, PT, R4, 1, PT ;  /* 0x3f8000000400780b */ /* 0x000fc80003f04000 */
[----:B------:R-:W-:-:S13]  /*1350*/  FSETP.LT.OR P0, PT, R5, RZ, P0 ;  /* 0x000000ff0500720b */ /* 0x000fda0000701400 */
[----:B------:R-:W-:Y:S05]  /*1360*/  @P0 BRA `(.L_x_28) ;  /* 0x0000000000380947 */ /* 0x000fea0003800000 */
[----:B------:R-:W-:-:S04]  /*1370*/  FMUL R26, R26, R33 ;  /* 0x000000211a1a7220 */ /* 0x000fc80000400000 */
[----:B------:R-:W-:-:S04]  /*1380*/  FFMA R26, R25, R31, R26 ;  /* 0x0000001f191a7223 */ /* 0x000fc8000000001a */
[----:B------:R-:W-:-:S04]  /*1390*/  FFMA R7, R7, R6, R26 ;  /* 0x0000000607077223 */ /* 0x000fc8000000001a */
[----:B------:R-:W-:-:S05]  /*13a0*/  FMUL R0, R7, R0 ;  /* 0x0000000007007220 */ /* 0x000fca0000400000 */
[----:B------:R-:W-:-:S04]  /*13b0*/  FSETP.GEU.AND P0, PT, R0, R23, PT ;  /* 0x000000170000720b */ /* 0x000fc80003f0e000 */
[----:B------:R-:W-:-:S13]  /*13c0*/  FSETP.LEU.OR P0, PT, R0, 9.9999997473787516356e-06, P0 ;  /* 0x3727c5ac0000780b */ /* 0x000fda000070b400 */
[----:B------:R-:W-:Y:S05]  /*13d0*/  @P0 BRA `(.L_x_28) ;  /* 0x00000000001c0947 */ /* 0x000fea0003800000 */
[----:B------:R0:W5:Y:S04]  /*13e0*/  LDG.E R13, desc[UR4][R2.64] ;  /* 0x00000004020d7981 */ /* 0x000168000c1e1900 */
[----:B------:R0:W5:Y:S04]  /*13f0*/  LDG.E R12, desc[UR4][R2.64+0x4] ;  /* 0x00000404020c7981 */ /* 0x000168000c1e1900 */
[----:B------:R0:W5:Y:S01]  /*1400*/  LDG.E R11, desc[UR4][R2.64+0x8] ;  /* 0x00000804020b7981 */ /* 0x000162000c1e1900 */
[-C--:B------:R-:W-:Y:S01]  /*1410*/  FFMA R10, R19, R0.reuse, R22 ;  /* 0x00000000130a7223 */ /* 0x080fe20000000016 */
[-C--:B------:R-:W-:Y:S01]  /*1420*/  FFMA R9, R18, R0.reuse, R21 ;  /* 0x0000000012097223 */ /* 0x080fe20000000015 */
[-C--:B------:R-:W-:Y:S01]  /*1430*/  FFMA R8, R17, R0.reuse, R20 ;  /* 0x0000000011087223 */ /* 0x080fe20000000014 */
[----:B------:R-:W-:-:S07]  /*1440*/  MOV R23, R0 ;  /* 0x0000000000177202 */ /* 0x000fce0000000f00 */
.L_x_28:
[----:B------:R-:W-:Y:S05]  /*1450*/  BSYNC.RECONVERGENT B0 ;  /* 0x0000000000007941 */ /* 0x000fea0003800200 */
.L_x_27:
[----:B------:R-:W-:-:S04]  /*1460*/  IADD3 R0, P0, PT, R2, 0x48, RZ ;  /* 0x0000004802007810 */ /* 0x000fc80007f1e0ff */
[----:B0-----:R-:W-:Y:S01]  /*1470*/  IADD3.X R3, PT, PT, RZ, R3, RZ, P0, !PT ;  /* 0x00000003ff037210 */ /* 0x001fe200007fe4ff */
[----:B------:R-:W-:Y:S08]  /*1480*/  @P3 BRA `(.L_x_32) ;  /* 0xfffffff400083947 */ /* 0x000ff0000383ffff */
.L_x_14:
[----:B------:R-:W-:Y:S05]  /*1490*/  BSYNC.RECONVERGENT B2 ;  /* 0x0000000000027941 */ /* 0x000fea0003800200 */
.L_x_13:
[----:B------:R-:W-:Y:S05]  /*14a0*/  @P2 BRA `(.L_x_33) ;  /* 0xffffffec00382947 */ /* 0x000fea000383ffff */
.L_x_0:
[----:B------:R-:W0:Y:S02]  /*14b0*/  LDC.64 R2, c[0x0][0x398] ;  /* 0x0000e600ff027b82 */ /* 0x000e240000000a00 */
[----:B0-----:R-:W-:-:S05]  /*14c0*/  IMAD.WIDE R24, R24, 0x24, R2 ;  /* 0x0000002418187825 */ /* 0x001fca00078e0202 */
[----:B------:R-:W-:Y:S04]  /*14d0*/  STG.E desc[UR4][R24.64], R10 ;  /* 0x0000000a18007986 */ /* 0x000fe8000c101904 */
[----:B------:R-:W-:Y:S04]  /*14e0*/  STG.E desc[UR4][R24.64+0x4], R9 ;  /* 0x0000040918007986 */ /* 0x000fe8000c101904 */
[----:B------:R-:W-:Y:S04]  /*14f0*/  STG.E desc[UR4][R24.64+0x8], R8 ;  /* 0x0000080818007986 */ /* 0x000fe8000c101904 */
[----:B-----5:R-:W-:Y:S04]  /*1500*/  STG.E desc[UR4][R24.64+0xc], R13 ;  /* 0x00000c0d18007986 */ /* 0x020fe8000c101904 */
[----:B------:R-:W-:Y:S04]  /*1510*/  STG.E desc[UR4][R24.64+0x10], R12 ;  /* 0x0000100c18007986 */ /* 0x000fe8000c101904 */
[----:B------:R-:W-:Y:S04]  /*1520*/  STG.E desc[UR4][R24.64+0x14], R11 ;  /* 0x0000140b18007986 */ /* 0x000fe8000c101904 */
[----:B------:R-:W-:Y:S04]  /*1530*/  STG.E desc[UR4][R24.64+0x18], R23 ;  /* 0x0000181718007986 */ /* 0x000fe8000c101904 */
[----:B------:R-:W-:Y:S04]  /*1540*/  STG.E desc[UR4][R24.64+0x1c], R16 ;  /* 0x00001c1018007986 */ /* 0x000fe8000c101904 */
[----:B------:R-:W-:Y:S01]  /*1550*/  STG.E desc[UR4][R24.64+0x20], R15 ;  /* 0x0000200f18007986 */ /* 0x000fe2000c101904 */
[----:B------:R-:W-:Y:S05]  /*1560*/  EXIT ;  /* 0x000000000000794d */ /* 0x000fea0003800000 */
        .weak           $__internal_0_$__cuda_sm20_rcp_rn_f32_slowpath
        .type           $__internal_0_$__cuda_sm20_rcp_rn_f32_slowpath,@function
        .size           $__internal_0_$__cuda_sm20_rcp_rn_f32_slowpath,($__internal_1_$__cuda_sm3x_div_rn_noftz_f32_slowpath - $__internal_0_$__cuda_sm20_rcp_rn_f32_slowpath)
$__internal_0_$__cuda_sm20_rcp_rn_f32_slowpath:
[----:B------:R-:W-:Y:S01]  /*1570*/  SHF.L.U32 R4, R37, 0x1, RZ ;  /* 0x0000000125047819 */ /* 0x000fe200000006ff */
[----:B------:R-:W-:Y:S01]  /*1580*/  BSSY.RECONVERGENT B3, `(.L_x_34) ;  /* 0x0000031000037945 */ /* 0x000fe20003800200 */
[----:B------:R-:W-:Y:S02]  /*1590*/  IMAD.MOV.U32 R0, RZ, RZ, R37 ;  /* 0x000000ffff007224 */ /* 0x000fe400078e0025 */
[----:B------:R-:W-:-:S04]  /*15a0*/  SHF.R.U32.HI R4, RZ, 0x18, R4 ;  /* 0x00000018ff047819 */ /* 0x000fc80000011604 */
[----:B------:R-:W-:-:S13]  /*15b0*/  ISETP.NE.U32.AND P0, PT, R4, RZ, PT ;  /* 0x000000ff0400720c */ /* 0x000fda0003f05070 */
[----:B------:R-:W-:Y:S05]  /*15c0*/  @P0 BRA `(.L_x_35) ;  /* 0x0000000000280947 */ /* 0x000fea0003800000 */
[----:B------:R-:W-:-:S04]  /*15d0*/  SHF.L.U32 R4, R0, 0x1, RZ ;  /* 0x0000000100047819 */ /* 0x000fc800000006ff */
[----:B------:R-:W-:-:S13]  /*15e0*/  ISETP.NE.AND P0, PT, R4, RZ, PT ;  /* 0x000000ff0400720c */ /* 0x000fda0003f05270 */
[----:B------:R-:W-:Y:S01]  /*15f0*/  @P0 FFMA R37, R0, 1.84467440737095516160e+19, RZ ;  /* 0x5f80000000250823 */ /* 0x000fe200000000ff */
[----:B------:R-:W-:Y:S08]  /*1600*/  @!P0 MUFU.RCP R5, R0 ;  /* 0x0000000000058308 */ /* 0x000ff00000001000 */
[----:B------:R-:W0:Y:S02]  /*1610*/  @P0 MUFU.RCP R4, R37 ;  /* 0x0000002500040308 */ /* 0x000e240000001000 */
[----:B0-----:R-:W-:-:S04]  /*1620*/  @P0 FFMA R38, R37, R4, -1 ;  /* 0xbf80000025260423 */ /* 0x001fc80000000004 */
[----:B------:R-:W-:-:S04]  /*1630*/  @P0 FADD.FTZ R39, -R38, -RZ ;  /* 0x800000ff26270221 */ /* 0x000fc80000010100 */
[----:B------:R-:W-:-:S04]  /*1640*/  @P0 FFMA R4, R4, R39, R4 ;  /* 0x0000002704040223 */ /* 0x000fc80000000004 */
[----:B------:R-:W-:Y:S01]  /*1650*/  @P0 FFMA R5, R4, 1.84467440737095516160e+19, RZ ;  /* 0x5f80000004050823 */ /* 0x000fe200000000ff */
[----:B------:R-:W-:Y:S06]  /*1660*/  BRA `(.L_x_36) ;  /* 0x0000000000887947 */ /* 0x000fec0003800000 */
.L_x_35:
[----:B------:R-:W-:-:S04]  /*1670*/  IADD3 R5, PT, PT, R4, -0xfd, RZ ;  /* 0xffffff0304057810 */ /* 0x000fc80007ffe0ff */
[----:B------:R-:W-:-:S13]  /*1680*/  ISETP.GT.U32.AND P0, PT, R5, 0x1, PT ;  /* 0x000000010500780c */ /* 0x000fda0003f04070 */
[----:B------:R-:W-:Y:S05]  /*1690*/  @P0 BRA `(.L_x_37) ;  /* 0x0000000000780947 */ /* 0x000fea0003800000 */
[----:B------:R-:W-:Y:S01]  /*16a0*/  LOP3.LUT R37, R0, 0x7fffff, RZ, 0xc0, !PT ;  /* 0x007fffff00257812 */ /* 0x000fe200078ec0ff */
[----:B------:R-:W-:-:S03]  /*16b0*/  HFMA2 R42, -RZ, RZ, 0, 1.78813934326171875e-07 ;  /* 0x00000003ff2a7431 */ /* 0x000fc600000001ff */
[----:B------:R-:W-:-:S04]  /*16c0*/  LOP3.LUT R37, R37, 0x3f800000, RZ, 0xfc, !PT ;  /* 0x3f80000025257812 */ /* 0x000fc800078efcff */
[----:B------:R-:W0:Y:S01]  /*16d0*/  MUFU.RCP R38, R37 ;  /* 0x0000002500267308 */ /* 0x000e220000001000 */
[----:B------:R-:W-:Y:S01]  /*16e0*/  SHF.L.U32 R41, R42, R5, RZ ;  /* 0x000000052a297219 */ /* 0x000fe200000006ff */
[----:B0-----:R-:W-:-:S04]  /*16f0*/  FFMA R39, R37, R38, -1 ;  /* 0xbf80000025277423 */ /* 0x001fc80000000026 */
[----:B------:R-:W-:-:S04]  /*1700*/  FADD.FTZ R39, -R39, -RZ ;  /* 0x800000ff27277221 */ /* 0x000fc80000010100 */
[CCC-:B------:R-:W-:Y:S01]  /*1710*/  FFMA.RM R40, R38.reuse, R39.reuse, R38.reuse ;  /* 0x0000002726287223 */ /* 0x1c0fe20000004026 */
[----:B------:R-:W-:-:S04]  /*1720*/  FFMA.RP R39, R38, R39, R38 ;  /* 0x0000002726277223 */ /* 0x000fc80000008026 */
[C---:B------:R-:W-:Y:S02]  /*1730*/  LOP3.LUT R38, R40.reuse, 0x7fffff, RZ, 0xc0, !PT ;  /* 0x007fffff28267812 */ /* 0x040fe400078ec0ff */
[----:B------:R-:W-:Y:S02]  /*1740*/  FSETP.NEU.FTZ.AND P0, PT, R40, R39, PT ;  /* 0x000000272800720b */ /* 0x000fe40003f1d000 */
[----:B------:R-:W-:Y:S02]  /*1750*/  LOP3.LUT R38, R38, 0x800000, RZ, 0xfc, !PT ;  /* 0x0080000026267812 */ /* 0x000fe400078efcff */
[----:B------:R-:W-:Y:S02]  /*1760*/  SEL R39, RZ, 0xffffffff, !P0 ;  /* 0xffffffffff277807 */ /* 0x000fe40004000000 */
[----:B------:R-:W-:-:S03]  /*1770*/  LOP3.LUT R40, R41, R38, RZ, 0xc0, !PT ;  /* 0x0000002629287212 */ /* 0x000fc600078ec0ff */
[----:B------:R-:W-:Y:S01]  /*1780*/  IMAD.MOV R39, RZ, RZ, -R39 ;  /* 0x000000ffff277224 */ /* 0x000fe200078e0a27 */
[----:B------:R-:W-:-:S04]  /*1790*/  SHF.R.U32.HI R40, RZ, R5, R40 ;  /* 0x00000005ff287219 */ /* 0x000fc80000011628 */
[----:B------:R-:W-:Y:S02]  /*17a0*/  LOP3.LUT P1, RZ, R39, R5, R38, 0xf8, !PT ;  /* 0x0000000527ff7212 */ /* 0x000fe4000782f826 */
[C---:B------:R-:W-:Y:S02]  /*17b0*/  LOP3.LUT P0, RZ, R40.reuse, 0x1, RZ, 0xc0, !PT ;  /* 0x0000000128ff7812 */ /* 0x040fe4000780c0ff */
[----:B------:R-:W-:-:S04]  /*17c0*/  LOP3.LUT P4, RZ, R40, 0x2, RZ, 0xc0, !PT ;  /* 0x0000000228ff7812 */ /* 0x000fc8000788c0ff */
[----:B------:R-:W-:Y:S02]  /*17d0*/  PLOP3.LUT P0, PT, P0, P1, P4, 0xe0, 0x0 ;  /* 0x000000000000781c */ /* 0x000fe40000703c40 */
[----:B------:R-:W-:Y:S02]  /*17e0*/  LOP3.LUT P1, RZ, R0, 0x7fffff, RZ, 0xc0, !PT ;  /* 0x007fffff00ff7812 */ /* 0x000fe4000782c0ff */
[----:B------:R-:W-:-:S04]  /*17f0*/  SEL R5, RZ, 0x1, !P0 ;  /* 0x00000001ff057807 */ /* 0x000fc80004000000 */
[----:B------:R-:W-:-:S04]  /*1800*/  IADD3 R5, PT, PT, -R5, RZ, RZ ;  /* 0x000000ff05057210 */ /* 0x000fc80007ffe1ff */
[----:B------:R-:W-:Y:S02]  /*1810*/  ISETP.GE.AND P0, PT, R5, RZ, PT ;  /* 0x000000ff0500720c */ /* 0x000fe40003f06270 */
[----:B------:R-:W-:-:S04]  /*1820*/  IADD3 R5, PT, PT, R4, -0xfc, RZ ;  /* 0xffffff0404057810 */ /* 0x000fc80007ffe0ff */
[----:B------:R-:W-:-:S07]  /*1830*/  SHF.R.U32.HI R5, RZ, R5, R38 ;  /* 0x00000005ff057219 */ /* 0x000fce0000011626 */
[----:B------:R-:W-:-:S05]  /*1840*/  @!P0 IADD3 R5, PT, PT, R5, 0x1, RZ ;  /* 0x0000000105058810 */ /* 0x000fca0007ffe0ff */
[----:B------:R-:W-:-:S05]  /*1850*/  @!P1 IMAD.SHL.U32 R5, R5, 0x2, RZ ;  /* 0x0000000205059824 */ /* 0x000fca00078e00ff */
[----:B------:R-:W-:Y:S01]  /*1860*/  LOP3.LUT R5, R5, 0x80000000, R0, 0xf8, !PT ;  /* 0x8000000005057812 */ /* 0x000fe200078ef800 */
[----:B------:R-:W-:Y:S06]  /*1870*/  BRA `(.L_x_36) ;  /* 0x0000000000047947 */ /* 0x000fec0003800000 */
.L_x_37:
[----:B------:R0:W1:Y:S02]  /*1880*/  MUFU.RCP R5, R0 ;  /* 0x0000000000057308 */ /* 0x0000640000001000 */
.L_x_36:
[----:B------:R-:W-:Y:S05]  /*1890*/  BSYNC.RECONVERGENT B3 ;  /* 0x0000000000037941 */ /* 0x000fea0003800200 */
.L_x_34:
[----:B01----:R-:W-:Y:S01]  /*18a0*/  MOV R0, R5 ;  /* 0x0000000500007202 */ /* 0x003fe20000000f00 */
[----:B------:R-:W-:Y:S01]  /*18b0*/  HFMA2 R5, -RZ, RZ, 0, 0 ;  /* 0x00000000ff057431 */ /* 0x000fe200000001ff */
[----:B------:R-:W-:-:S04]  /*18c0*/  MOV R4, R36 ;  /* 0x0000002400047202 */ /* 0x000fc80000000f00 */
[----:B------:R-:W-:Y:S05]  /*18d0*/  RET.REL.NODEC R4 `(_Z24IntersectTrianglesKernelP3RayP6ObjectiP18IntersectionResulti) ;  /* 0xffffffe404c87950 */ /* 0x000fea0003c3ffff */
        .weak           $__internal_1_$__cuda_sm3x_div_rn_noftz_f32_slowpath
        .type           $__internal_1_$__cuda_sm3x_div_rn_noftz_f32_slowpath,@function
        .size           $__internal_1_$__cuda_sm3x_div_rn_noftz_f32_slowpath,(.L_x_79 - $__internal_1_$__cuda_sm3x_div_rn_noftz_f32_slowpath)
$__internal_1_$__cuda_sm3x_div_rn_noftz_f32_slowpath:
[----:B------:R-:W-:Y:S01]  /*18e0*/  SHF.R.U32.HI R25, RZ, 0x17, R0 ;  /* 0x00000017ff197819 */ /* 0x000fe20000011600 */
[----:B------:R-:W-:Y:S01]  /*18f0*/  BSSY.RECONVERGENT B0, `(.L_x_38) ;  /* 0x0000062000007945 */ /* 0x000fe20003800200 */
[----:B------:R-:W-:Y:S02]  /*1900*/  SHF.R.U32.HI R28, RZ, 0x17, R31 ;  /* 0x00000017ff1c7819 */ /* 0x000fe4000001161f */
[----:B------:R-:W-:Y:S02]  /*1910*/  LOP3.LUT R25, R25, 0xff, RZ, 0xc0, !PT ;  /* 0x000000ff19197812 */ /* 0x000fe400078ec0ff */
[----:B------:R-:W-:-:S03]  /*1920*/  LOP3.LUT R28, R28, 0xff, RZ, 0xc0, !PT ;  /* 0x000000ff1c1c7812 */ /* 0x000fc600078ec0ff */
[----:B------:R-:W-:Y:S01]  /*1930*/  VIADD R29, R25, 0xffffffff ;  /* 0xffffffff191d7836 */ /* 0x000fe20000000000 */
[----:B------:R-:W-:-:S04]  /*1940*/  IADD3 R30, PT, PT, R28, -0x1, RZ ;  /* 0xffffffff1c1e7810 */ /* 0x000fc80007ffe0ff */
[----:B------:R-:W-:-:S04]  /*1950*/  ISETP.GT.U32.AND P0, PT, R29, 0xfd, PT ;  /* 0x000000fd1d00780c */ /* 0x000fc80003f04070 */
[----:B------:R-:W-:-:S13]  /*1960*/  ISETP.GT.U32.OR P0, PT, R30, 0xfd, P0 ;  /* 0x000000fd1e00780c */ /* 0x000fda0000704470 */
[----:B------:R-:W-:Y:S01]  /*1970*/  @!P0 MOV R27, RZ ;  /* 0x000000ff001b8202 */ /* 0x000fe20000000f00 */
[----:B------:R-:W-:Y:S06]  /*1980*/  @!P0 BRA `(.L_x_39) ;  /* 0x00000000005c8947 */ /* 0x000fec0003800000 */
[----:B------:R-:W-:Y:S02]  /*1990*/  FSETP.GTU.FTZ.AND P0, PT, |R31|, +INF , PT ;  /* 0x7f8000001f00780b */ /* 0x000fe40003f1c200 */
[----:B------:R-:W-:-:S04]  /*19a0*/  FSETP.GTU.FTZ.AND P1, PT, |R0|, +INF , PT ;  /* 0x7f8000000000780b */ /* 0x000fc80003f3c200 */
[----:B------:R-:W-:-:S13]  /*19b0*/  PLOP3.LUT P0, PT, P0, P1, PT, 0xf8, 0x8f ;  /* 0x00000000008f781c */ /* 0x000fda0000703f70 */
[----:B------:R-:W-:Y:S05]  /*19c0*/  @P0 BRA `(.L_x_40) ;  /* 0x00000004004c0947 */ /* 0x000fea0003800000 */
[----:B------:R-:W-:-:S13]  /*19d0*/  LOP3.LUT P0, RZ, R0, 0x7fffffff, R31, 0xc8, !PT ;  /* 0x7fffffff00ff7812 */ /* 0x000fda000780c81f */
[----:B------:R-:W-:Y:S05]  /*19e0*/  @!P0 BRA `(.L_x_41) ;  /* 0x00000004003c8947 */ /* 0x000fea0003800000 */
[C---:B------:R-:W-:Y:S02]  /*19f0*/  FSETP.NEU.FTZ.AND P4, PT, |R31|.reuse, +INF , PT ;  /* 0x7f8000001f00780b */ /* 0x040fe40003f9d200 */
[----:B------:R-:W-:Y:S02]  /*1a00*/  FSETP.NEU.FTZ.AND P1, PT, |R0|, +INF , PT ;  /* 0x7f8000000000780b */ /* 0x000fe40003f3d200 */
[----:B------:R-:W-:-:S11]  /*1a10*/  FSETP.NEU.FTZ.AND P0, PT, |R31|, +INF , PT ;  /* 0x7f8000001f00780b */ /* 0x000fd60003f1d200 */
[----:B------:R-:W-:Y:S05]  /*1a20*/  @!P1 BRA !P4, `(.L_x_41) ;  /* 0x00000004002c9947 */ /* 0x000fea0006000000 */
[----:B------:R-:W-:-:S04]  /*1a30*/  LOP3.LUT P4, RZ, R31, 0x7fffffff, RZ, 0xc0, !PT ;  /* 0x7fffffff1fff7812 */ /* 0x000fc8000788c0ff */
[----:B------:R-:W-:-:S13]  /*1a40*/  PLOP3.LUT P1, PT, P1, P4, PT, 0x2f, 0xf2 ;  /* 0x0000000000f2781c */ /* 0x000fda0000f28577 */
[----:B------:R-:W-:Y:S05]  /*1a50*/  @P1 BRA `(.L_x_42) ;  /* 0x0000000400181947 */ /* 0x000fea0003800000 */
[----:B------:R-:W-:-:S04]  /*1a60*/  LOP3.LUT P1, RZ, R0, 0x7fffffff, RZ, 0xc0, !PT ;  /* 0x7fffffff00ff7812 */ /* 0x000fc8000782c0ff */
[----:B------:R-:W-:-:S13]  /*1a70*/  PLOP3.LUT P0, PT, P0, P1, PT, 0x2f, 0xf2 ;  /* 0x0000000000f2781c */ /* 0x000fda0000702577 */
[----:B------:R-:W-:Y:S05]  /*1a80*/  @P0 BRA `(.L_x_43) ;  /* 0x0000000400000947 */ /* 0x000fea0003800000 */
[----:B------:R-:W-:Y:S02]  /*1a90*/  ISETP.GE.AND P0, PT, R30, RZ, PT ;  /* 0x000000ff1e00720c */ /* 0x000fe40003f06270 */
[----:B------:R-:W-:-:S11]  /*1aa0*/  ISETP.GE.AND P1, PT, R29, RZ, PT ;  /* 0x000000ff1d00720c */ /* 0x000fd60003f26270 */
[----:B------:R-:W-:Y:S01]  /*1ab0*/  @P0 MOV R27, RZ ;  /* 0x000000ff001b0202 */ /* 0x000fe20000000f00 */
[----:B------:R-:W-:Y:S02]  /*1ac0*/  @!P0 IMAD.MOV.U32 R27, RZ, RZ, -0x40 ;  /* 0xffffffc0ff1b8424 */ /* 0x000fe400078e00ff */
[----:B------:R-:W-:Y:S01]  /*1ad0*/  @!P0 FFMA R31, R31, 1.84467440737095516160e+19, RZ ;  /* 0x5f8000001f1f8823 */ /* 0x000fe200000000ff */
[----:B------:R-:W-:Y:S02]  /*1ae0*/  @!P1 FFMA R0, R0, 1.84467440737095516160e+19, RZ ;  /* 0x5f80000000009823 */ /* 0x000fe400000000ff */
[----:B------:R-:W-:-:S07]  /*1af0*/  @!P1 IADD3 R27, PT, PT, R27, 0x40, RZ ;  /* 0x000000401b1b9810 */ /* 0x000fce0007ffe0ff */
.L_x_39:
[----:B------:R-:W-:Y:S01]  /*1b00*/  LEA R29, R25, 0xc0800000, 0x17 ;  /* 0xc0800000191d7811 */ /* 0x000fe200078eb8ff */
[----:B------:R-:W-:Y:S01]  /*1b10*/  BSSY.RECONVERGENT B1, `(.L_x_44) ;  /* 0x0000036000017945 */ /* 0x000fe20003800200 */
[----:B------:R-:W-:Y:S02]  /*1b20*/  IADD3 R28, PT, PT, R28, -0x7f, RZ ;  /* 0xffffff811c1c7810 */ /* 0x000fe40007ffe0ff */
[----:B------:R-:W-:-:S03]  /*1b30*/  IADD3 R40, PT, PT, -R29, R0, RZ ;  /* 0x000000001d287210 */ /* 0x000fc60007ffe1ff */
[----:B------:R-:W-:Y:S01]  /*1b40*/  IMAD R0, R28, -0x800000, R31 ;  /* 0xff8000001c007824 */ /* 0x000fe200078e021f */
[----:B------:R-:W0:Y:S01]  /*1b50*/  MUFU.RCP R30, R40 ;  /* 0x00000028001e7308 */ /* 0x000e220000001000 */
[----:B------:R-:W-:Y:S01]  /*1b60*/  FADD.FTZ R29, -R40, -RZ ;  /* 0x800000ff281d7221 */ /* 0x000fe20000010100 */
[----:B------:R-:W-:-:S05]  /*1b70*/  IADD3 R28, PT, PT, R28, 0x7f, -R25 ;  /* 0x0000007f1c1c7810 */ /* 0x000fca0007ffe819 */
[----:B------:R-:W-:Y:S02]  /*1b80*/  IMAD.IADD R27, R28, 0x1, R27 ;  /* 0x000000011c1b7824 */ /* 0x000fe400078e021b */
[----:B0-----:R-:W-:-:S04]  /*1b90*/  FFMA R37, R30, R29, 1 ;  /* 0x3f8000001e257423 */ /* 0x001fc8000000001d */
[----:B------:R-:W-:-:S04]  /*1ba0*/  FFMA R31, R30, R37, R30 ;  /* 0x000000251e1f7223 */ /* 0x000fc8000000001e */
[----:B------:R-:W-:-:S04]  /*1bb0*/  FFMA R30, R0, R31, RZ ;  /* 0x0000001f001e7223 */ /* 0x000fc800000000ff */
[----:B------:R-:W-:-:S04]  /*1bc0*/  FFMA R34, R29, R30, R0 ;  /* 0x0000001e1d227223 */ /* 0x000fc80000000000 */
[----:B------:R-:W-:-:S04]  /*1bd0*/  FFMA R34, R31, R34, R30 ;  /* 0x000000221f227223 */ /* 0x000fc8000000001e */
[----:B------:R-:W-:-:S04]  /*1be0*/  FFMA R29, R29, R34, R0 ;  /* 0x000000221d1d7223 */ /* 0x000fc80000000000 */
[----:B------:R-:W-:-:S05]  /*1bf0*/  FFMA R0, R31, R29, R34 ;  /* 0x0000001d1f007223 */ /* 0x000fca0000000022 */
[----:B------:R-:W-:-:S04]  /*1c00*/  SHF.R.U32.HI R25, RZ, 0x17, R0 ;  /* 0x00000017ff197819 */ /* 0x000fc80000011600 */
[----:B------:R-:W-:-:S04]  /*1c10*/  LOP3.LUT R28, R25, 0xff, RZ, 0xc0, !PT ;  /* 0x000000ff191c7812 */ /* 0x000fc800078ec0ff */
[----:B------:R-:W-:-:S04]  /*1c20*/  IADD3 R25, PT, PT, R28, R27, RZ ;  /* 0x0000001b1c197210 */ /* 0x000fc80007ffe0ff */
[----:B------:R-:W-:-:S04]  /*1c30*/  IADD3 R28, PT, PT, R25, -0x1, RZ ;  /* 0xffffffff191c7810 */ /* 0x000fc80007ffe0ff */
[----:B------:R-:W-:-:S13]  /*1c40*/  ISETP.GE.U32.AND P0, PT, R28, 0xfe, PT ;  /* 0x000000fe1c00780c */ /* 0x000fda0003f06070 */
[----:B------:R-:W-:Y:S05]  /*1c50*/  @!P0 BRA `(.L_x_45) ;  /* 0x0000000000808947 */ /* 0x000fea0003800000 */
[----:B------:R-:W-:-:S13]  /*1c60*/  ISETP.GT.AND P0, PT, R25, 0xfe, PT ;  /* 0x000000fe1900780c */ /* 0x000fda0003f04270 */
[----:B------:R-:W-:Y:S05]  /*1c70*/  @P0 BRA `(.L_x_46) ;  /* 0x00000000006c0947 */ /* 0x000fea0003800000 */
[----:B------:R-:W-:-:S13]  /*1c80*/  ISETP.GE.AND P0, PT, R25, 0x1, PT ;  /* 0x000000011900780c */ /* 0x000fda0003f06270 */
[----:B------:R-:W-:Y:S05]  /*1c90*/  @P0 BRA `(.L_x_47) ;  /* 0x0000000000740947 */ /* 0x000fea0003800000 */
[----:B------:R-:W-:Y:S02]  /*1ca0*/  ISETP.GE.AND P0, PT, R25, -0x18, PT ;  /* 0xffffffe81900780c */ /* 0x000fe40003f06270 */
[----:B------:R-:W-:-:S11]  /*1cb0*/  LOP3.LUT R0, R0, 0x80000000, RZ, 0xc0, !PT ;  /* 0x8000000000007812 */ /* 0x000fd600078ec0ff */
[----:B------:R-:W-:Y:S05]  /*1cc0*/  @!P0 BRA `(.L_x_47) ;  /* 0x0000000000688947 */ /* 0x000fea0003800000 */
[CCC-:B------:R-:W-:Y:S01]  /*1cd0*/  FFMA.RZ R27, R31.reuse, R29.reuse, R34.reuse ;  /* 0x0000001d1f1b7223 */ /* 0x1c0fe2000000c022 */
[CCC-:B------:R-:W-:Y:S01]  /*1ce0*/  FFMA.RP R28, R31.reuse, R29.reuse, R34.reuse ;  /* 0x0000001d1f1c7223 */ /* 0x1c0fe20000008022 */
[----:B------:R-:W-:Y:S01]  /*1cf0*/  FFMA.RM R31, R31, R29, R34 ;  /* 0x0000001d1f1f7223 */ /* 0x000fe20000004022 */
[----:B------:R-:W-:Y:S02]  /*1d00*/  IADD3 R29, PT, PT, R25, 0x20, RZ ;  /* 0x00000020191d7810 */ /* 0x000fe40007ffe0ff */
[----:B------:R-:W-:Y:S02]  /*1d10*/  LOP3.LUT R27, R27, 0x7fffff, RZ, 0xc0, !PT ;  /* 0x007fffff1b1b7812 */ /* 0x000fe400078ec0ff */
[----:B------:R-:W-:Y:S02]  /*1d20*/  ISETP.NE.AND P4, PT, R25, RZ, PT ;  /* 0x000000ff1900720c */ /* 0x000fe40003f85270 */
[----:B------:R-:W-:Y:S02]  /*1d30*/  LOP3.LUT R30, R27, 0x800000, RZ, 0xfc, !PT ;  /* 0x008000001b1e7812 */ /* 0x000fe400078efcff */
[----:B------:R-:W-:Y:S01]  /*1d40*/  ISETP.NE.AND P1, PT, R25, RZ, PT ;  /* 0x000000ff1900720c */ /* 0x000fe20003f25270 */
[----:B------:R-:W-:Y:S01]  /*1d50*/  IMAD.MOV R25, RZ, RZ, -R25 ;  /* 0x000000ffff197224 */ /* 0x000fe200078e0a19 */
[----:B------:R-:W-:-:S02]  /*1d60*/  SHF.L.U32 R29, R30, R29, RZ ;  /* 0x0000001d1e1d7219 */ /* 0x000fc400000006ff */
[----:B------:R-:W-:Y:S02]  /*1d70*/  FSETP.NEU.FTZ.AND P0, PT, R28, R31, PT ;  /* 0x0000001f1c00720b */ /* 0x000fe40003f1d000 */
[----:B------:R-:W-:Y:S02]  /*1d80*/  SEL R25, R25, RZ, P4 ;  /* 0x000000ff19197207 */ /* 0x000fe40002000000 */
[----:B------:R-:W-:Y:S02]  /*1d90*/  ISETP.NE.AND P1, PT, R29, RZ, P1 ;  /* 0x000000ff1d00720c */ /* 0x000fe40000f25270 */
[----:B------:R-:W-:Y:S02]  /*1da0*/  SHF.R.U32.HI R30, RZ, R25, R30 ;  /* 0x00000019ff1e7219 */ /* 0x000fe4000001161e */
[----:B------:R-:W-:Y:S02]  /*1db0*/  PLOP3.LUT P0, PT, P0, P1, PT, 0xf8, 0x8f ;  /* 0x00000000008f781c */ /* 0x000fe40000703f70 */
[----:B------:R-:W-:-:S02]  /*1dc0*/  SHF.R.U32.HI R27, RZ, 0x1, R30 ;  /* 0x00000001ff1b7819 */ /* 0x000fc4000001161e */
[----:B------:R-:W-:-:S04]  /*1dd0*/  SEL R28, RZ, 0x1, !P0 ;  /* 0x00000001ff1c7807 */ /* 0x000fc80004000000 */
[----:B------:R-:W-:-:S04]  /*1de0*/  LOP3.LUT R25, R28, 0x1, R27, 0xf8, !PT ;  /* 0x000000011c197812 */ /* 0x000fc800078ef81b */
[----:B------:R-:W-:-:S04]  /*1df0*/  LOP3.LUT R30, R25, R30, RZ, 0xc0, !PT ;  /* 0x0000001e191e7212 */ /* 0x000fc800078ec0ff */
[----:B------:R-:W-:-:S04]  /*1e00*/  IADD3 R27, PT, PT, R27, R30, RZ ;  /* 0x0000001e1b1b7210 */ /* 0x000fc80007ffe0ff */
[----:B------:R-:W-:Y:S01]  /*1e10*/  LOP3.LUT R0, R27, R0, RZ, 0xfc, !PT ;  /* 0x000000001b007212 */ /* 0x000fe200078efcff */
[----:B------:R-:W-:Y:S06]  /*1e20*/  BRA `(.L_x_47) ;  /* 0x0000000000107947 */ /* 0x000fec0003800000 */
.L_x_46:
[----:B------:R-:W-:-:S04]  /*1e30*/  LOP3.LUT R0, R0, 0x80000000, RZ, 0xc0, !PT ;  /* 0x8000000000007812 */ /* 0x000fc800078ec0ff */
[----:B------:R-:W-:Y:S01]  /*1e40*/  LOP3.LUT R0, R0, 0x7f800000, RZ, 0xfc, !PT ;  /* 0x7f80000000007812 */ /* 0x000fe200078efcff */
[----:B------:R-:W-:Y:S06]  /*1e50*/  BRA `(.L_x_47) ;  /* 0x0000000000047947 */ /* 0x000fec0003800000 */
.L_x_45:
[----:B------:R-:W-:-:S07]  /*1e60*/  LEA R0, R27, R0, 0x17 ;  /* 0x000000001b007211 */ /* 0x000fce00078eb8ff */
.L_x_47:
[----:B------:R-:W-:Y:S05]  /*1e70*/  BSYNC.RECONVERGENT B1 ;  /* 0x0000000000017941 */ /* 0x000fea0003800200 */
.L_x_44:
[----:B------:R-:W-:Y:S05]  /*1e80*/  BRA `(.L_x_48) ;  /* 0x0000000000207947 */ /* 0x000fea0003800000 */
.L_x_43:
[----:B------:R-:W-:-:S04]  /*1e90*/  LOP3.LUT R0, R0, 0x80000000, R31, 0x48, !PT ;  /* 0x8000000000007812 */ /* 0x000fc800078e481f */
[----:B------:R-:W-:Y:S01]  /*1ea0*/  LOP3.LUT R0, R0, 0x7f800000, RZ, 0xfc, !PT ;  /* 0x7f80000000007812 */ /* 0x000fe200078efcff */
[----:B------:R-:W-:Y:S06]  /*1eb0*/  BRA `(.L_x_48) ;  /* 0x0000000000147947 */ /* 0x000fec0003800000 */
.L_x_42:
[----:B------:R-:W-:Y:S01]  /*1ec0*/  LOP3.LUT R0, R0, 0x80000000, R31, 0x48, !PT ;  /* 0x8000000000007812 */ /* 0x000fe200078e481f */
[----:B------:R-:W-:Y:S06]  /*1ed0*/  BRA `(.L_x_48) ;  /* 0x00000000000c7947 */ /* 0x000fec0003800000 */
.L_x_41:
[----:B------:R-:W0:Y:S01]  /*1ee0*/  MUFU.RSQ R0, -QNAN ;  /* 0xffc0000000007908 */ /* 0x000e220000001400 */
[----:B------:R-:W-:Y:S05]  /*1ef0*/  BRA `(.L_x_48) ;  /* 0x0000000000047947 */ /* 0x000fea0003800000 */
.L_x_40:
[----:B------:R-:W-:-:S07]  /*1f00*/  FADD.FTZ R0, R31, R0 ;  /* 0x000000001f007221 */ /* 0x000fce0000010000 */
.L_x_48:
[----:B------:R-:W-:Y:S05]  /*1f10*/  BSYNC.RECONVERGENT B0 ;  /* 0x0000000000007941 */ /* 0x000fea0003800200 */
.L_x_38:
[----:B------:R-:W-:-:S04]  /*1f20*/  HFMA2 R27, -RZ, RZ, 0, 0 ;  /* 0x00000000ff1b7431 */ /* 0x000fc800000001ff */
[----:B0-----:R-:W-:Y:S05]  /*1f30*/  RET.REL.NODEC R26 `(_Z24IntersectTrianglesKernelP3RayP6ObjectiP18IntersectionResulti) ;  /* 0xffffffe01a307950 */ /* 0x001fea0003c3ffff */
.L_x_49:
[----:B------:R-:W-:-:S00]  /*1f40*/  BRA `(.L_x_49) ;  /* 0xfffffffc00fc7947 */ /* 0x000fc0000383ffff */
[----:B------:R-:W-:-:S00]  /*1f50*/  NOP ;  /* 0x0000000000007918 */ /* 0x000fc00000000000 */
        /* <DEDUP_REMOVED lines=10> */
.L_x_79:


//--------------------- .text._Z8vecCrossPfS_S_S_S_S_S_S_S_i --------------------------
	.section	.text._Z8vecCrossPfS_S_S_S_S_S_S_S_i,"ax",@progbits
	.align	128
        .global         _Z8vecCrossPfS_S_S_S_S_S_S_S_i
        .type           _Z8vecCrossPfS_S_S_S_S_S_S_S_i,@function
        .size           _Z8vecCrossPfS_S_S_S_S_S_S_S_i,(.L_x_83 - _Z8vecCrossPfS_S_S_S_S_S_S_S_i)
        .other          _Z8vecCrossPfS_S_S_S_S_S_S_S_i,@"STO_CUDA_ENTRY STV_DEFAULT"
_Z8vecCrossPfS_S_S_S_S_S_S_S_i:
.text._Z8vecCrossPfS_S_S_S_S_S_S_S_i:
        /* <DEDUP_REMOVED lines=8> */
[----:B------:R-:W0:Y:S01]  /*0080*/  LDC.64 R6, c[0x0][0x390] ;  /* 0x0000e400ff067b82 */ /* 0x000e220000000a00 */
[----:B------:R-:W1:Y:S07]  /*0090*/  LDCU.64 UR4, c[0x0][0x358] ;  /* 0x00006b00ff0477ac */ /* 0x000e6e0008000a00 */
[----:B------:R-:W2:Y:S08]  /*00a0*/  LDC.64 R2, c[0x0][0x3a0] ;  /* 0x0000e800ff027b82 */ /* 0x000eb00000000a00 */
[----:B------:R-:W3:Y:S08]  /*00b0*/  LDC.64 R4, c[0x0][0x388] ;  /* 0x0000e200ff047b82 */ /* 0x000ef00000000a00 */
[----:B------:R-:W4:Y:S01]  /*00c0*/  LDC.64 R8, c[0x0][0x3a8] ;  /* 0x0000ea00ff087b82 */ /* 0x000f220000000a00 */
[----:B0-----:R-:W-:-:S05]  /*00d0*/  IMAD.WIDE R6, R0, 0x4, R6 ;  /* 0x0000000400067825 */ /* 0x001fca00078e0206 */
[----:B-1----:R-:W5:Y:S01]  /*00e0*/  LDG.E R18, desc[UR4][R6.64] ;  /* 0x0000000406127981 */ /* 0x002f62000c1e1900 */
[C---:B--2---:R-:W-:Y:S01]  /*00f0*/  IMAD.WIDE R2, R0.reuse, 0x4, R2 ;  /* 0x0000000400027825 */ /* 0x044fe200078e0202 */
[----:B------:R-:W0:Y:S04]  /*0100*/  LDC.64 R14, c[0x0][0x3b0] ;  /* 0x0000ec00ff0e7b82 */ /* 0x000e280000000a00 */
[----:B------:R-:W5:Y:S01]  /*0110*/  LDG.E R19, desc[UR4][R2.64] ;  /* 0x0000000402137981 */ /* 0x000f62000c1e1900 */
[----:B---3--:R-:W-:-:S03]  /*0120*/  IMAD.WIDE R4, R0, 0x4, R4 ;  /* 0x0000000400047825 */ /* 0x008fc600078e0204 */
[----:B------:R-:W1:Y:S02]  /*0130*/  LDC.64 R12, c[0x0][0x380] ;  /* 0x0000e000ff0c7b82 */ /* 0x000e640000000a00 */
[----:B------:R-:W2:Y:S01]  /*0140*/  LDG.E R16, desc[UR4][R4.64] ;  /* 0x0000000404107981 */ /* 0x000ea2000c1e1900 */
[----:B----4-:R-:W-:-:S05]  /*0150*/  IMAD.WIDE R8, R0, 0x4, R8 ;  /* 0x0000000400087825 */ /* 0x010fca00078e0208 */
[----:B------:R-:W3:Y:S01]  /*0160*/  LDC.64 R10, c[0x0][0x398] ;  /* 0x0000e600ff0a7b82 */ /* 0x000ee20000000a00 */
[----:B------:R-:W2:Y:S01]  /*0170*/  LDG.E R17, desc[UR4][R8.64] ;  /* 0x0000000408117981 */ /* 0x000ea2000c1e1900 */
[----:B0-----:R-:W-:-:S04]  /*0180*/  IMAD.WIDE R14, R0, 0x4, R14 ;  /* 0x00000004000e7825 */ /* 0x001fc800078e020e */
[----:B-1----:R-:W-:-:S04]  /*0190*/  IMAD.WIDE R12, R0, 0x4, R12 ;  /* 0x00000004000c7825 */ /* 0x002fc800078e020c */
[----:B---3--:R-:W-:-:S04]  /*01a0*/  IMAD.WIDE R10, R0, 0x4, R10 ;  /* 0x00000004000a7825 */ /* 0x008fc800078e020a */
[----:B-----5:R-:W-:-:S04]  /*01b0*/  FMUL R19, R18, R19 ;  /* 0x0000001312137220 */ /* 0x020fc80000400000 */
[----:B--2---:R-:W-:Y:S02]  /*01c0*/  FFMA R19, R16, R17, -R19 ;  /* 0x0000001110137223 */ /* 0x004fe40000000813 */
[----:B------:R-:W0:Y:S03]  /*01d0*/  LDC.64 R16, c[0x0][0x3b8] ;  /* 0x0000ee00ff107b82 */ /* 0x000e260000000a00 */
[----:B------:R1:W-:Y:S04]  /*01e0*/  STG.E desc[UR4][R14.64], R19 ;  /* 0x000000130e007986 */ /* 0x0003e8000c101904 */
[----:B------:R-:W2:Y:S04]  /*01f0*/  LDG.E R23, desc[UR4][R8.64] ;  /* 0x0000000408177981 */ /* 0x000ea8000c1e1900 */
[----:B------:R-:W2:Y:S04]  /*0200*/  LDG.E R18, desc[UR4][R12.64] ;  /* 0x000000040c127981 */ /* 0x000ea8000c1e1900 */
[----:B------:R-:W3:Y:S04]  /*0210*/  LDG.E R6, desc[UR4][R6.64] ;  /* 0x0000000406067981 */ /* 0x000ee8000c1e1900 */
[----:B------:R-:W3:Y:S01]  /*0220*/  LDG.E R21, desc[UR4][R10.64] ;  /* 0x000000040a157981 */ /* 0x000ee2000c1e1900 */
[----:B0-----:R-:W-:-:S04]  /*0230*/  IMAD.WIDE R16, R0, 0x4, R16 ;  /* 0x0000000400107825 */ /* 0x001fc800078e0210 */
[----:B--2---:R-:W-:-:S04]  /*0240*/  FMUL R23, R18, R23 ;  /* 0x0000001712177220 */ /* 0x004fc80000400000 */
[----:B---3--:R-:W-:Y:S02]  /*0250*/  FFMA R21, R6, R21, -R23 ;  /* 0x0000001506157223 */ /* 0x008fe40000000817 */
[----:B------:R-:W0:Y:S03]  /*0260*/  LDC.64 R6, c[0x0][0x3c0] ;  /* 0x0000f000ff067b82 */ /* 0x000e260000000a00 */
[----:B------:R-:W-:Y:S04]  /*0270*/  STG.E desc[UR4][R16.64], R21 ;  /* 0x0000001510007986 */ /* 0x000fe8000c101904 */
[----:B------:R-:W2:Y:S04]  /*0280*/  LDG.E R4, desc[UR4][R4.64] ;  /* 0x0000000404047981 */ /* 0x000ea8000c1e1900 */
[----:B-1----:R-:W2:Y:S04]  /*0290*/  LDG.E R15, desc[UR4][R10.64] ;  /* 0x000000040a0f7981 */ /* 0x002ea8000c1e1900 */
[----:B------:R-:W3:Y:S04]  /*02a0*/  LDG.E R8, desc[UR4][R12.64] ;  /* 0x000000040c087981 */ /* 0x000ee8000c1e1900 */
[----:B------:R-:W3:Y:S01]  /*02b0*/  LDG.E R3, desc[UR4][R2.64] ;  /* 0x0000000402037981 */ /* 0x000ee2000c1e1900 */
[----:B0-----:R-:W-:-:S04]  /*02c0*/  IMAD.WIDE R6, R0, 0x4, R6 ;  /* 0x0000000400067825 */ /* 0x001fc800078e0206 */
[----:B--2---:R-:W-:-:S04]  /*02d0*/  FMUL R15, R4, R15 ;  /* 0x0000000f040f7220 */ /* 0x004fc80000400000 */
[----:B---3--:R-:W-:-:S05]  /*02e0*/  FFMA R15, R8, R3, -R15 ;  /* 0x00000003080f7223 */ /* 0x008fca000000080f */
[----:B------:R-:W-:Y:S01]  /*02f0*/  STG.E desc[UR4][R6.64], R15 ;  /* 0x0000000f06007986 */ /* 0x000fe2000c101904 */
[----:B------:R-:W-:Y:S05]  /*0300*/  EXIT ;  /* 0x000000000000794d */ /* 0x000fea0003800000 */
.L_x_50:
        /* <DEDUP_REMOVED lines=15> */
.L_x_83:


//--------------------- .text._Z6vecDotPfS_S_S_S_S_S_i --------------------------
	.section	.text._Z6vecDotPfS_S_S_S_S_S_i,"ax",@progbits
	.align	128
        .global         _Z6vecDotPfS_S_S_S_S_S_i
        .type           _Z6vecDotPfS_S_S_S_S_S_i,@function
        .size           _Z6vecDotPfS_S_S_S_S_S_i,(.L_x_84 - _Z6vecDotPfS_S_S_S_S_S_i)
        .other          _Z6vecDotPfS_S_S_S_S_S_i,@"STO_CUDA_ENTRY STV_DEFAULT"
_Z6vecDotPfS_S_S_S_S_S_i:
.text._Z6vecDotPfS_S_S_S_S_S_i:
[----:B------:R-:W-:Y:S01]  /*0000*/  LDC R1, c[0x0][0x37c] ;  /* 0x0000df00ff017b82 */ /* 0x000fe20000000800 */
[----:B------:R-:W0:Y:S07]  /*0010*/  S2R R0, SR_TID.X ;  /* 0x0000000000007919 */ /* 0x000e2e0000002100 */
[----:B------:R-:W0:Y:S01]  /*0020*/  S2UR UR4, SR_CTAID.X ;  /* 0x00000000000479c3 */ /* 0x000e220000002500 */
[----:B------:R-:W1:Y:S01]  /*0030*/  LDCU UR5, c[0x0][0x3b8] ;  /* 0x00007700ff0577ac */ /* 0x000e620008000800 */
[----:B------:R-:W2:Y:S06]  /*0040*/  LDCU.64 UR6, c[0x0][0x358] ;  /* 0x00006b00ff0677ac */ /* 0x000eac0008000a00 */
[----:B------:R-:W0:Y:S08]  /*0050*/  LDC R5, c[0x0][0x360] ;  /* 0x0000d800ff057b82 */ /* 0x000e300000000800 */
[----:B------:R-:W3:Y:S08]  /*0060*/  LDC.64 R12, c[0x0][0x388] ;  /* 0x0000e200ff0c7b82 */ /* 0x000ef00000000a00 */
[----:B------:R-:W4:Y:S08]  /*0070*/  LDC.64 R14, c[0x0][0x3a0] ;  /* 0x0000e800ff0e7b82 */ /* 0x000f300000000a00 */
[----:B------:R-:W5:Y:S01]  /*0080*/  LDC.64 R8, c[0x0][0x380] ;  /* 0x0000e000ff087b82 */ /* 0x000f620000000a00 */
[----:B0-----:R-:W-:-:S05]  /*0090*/  IMAD R17, R5, UR4, R0 ;  /* 0x0000000405117c24 */ /* 0x001fca000f8e0200 */
[C---:B-1----:R-:W-:Y:S02]  /*00a0*/  ISETP.GE.AND P1, PT, R17.reuse, UR5, PT ;  /* 0x0000000511007c0c */ /* 0x042fe4000bf26270 */
[----:B------:R-:W0:Y:S08]  /*00b0*/  LDC.64 R10, c[0x0][0x398] ;  /* 0x0000e600ff0a7b82 */ /* 0x000e300000000a00 */
[----:B------:R-:W1:Y:S03]  /*00c0*/  LDC.64 R6, c[0x0][0x390] ;  /* 0x0000e400ff067b82 */ /* 0x000e660000000a00 */
[----:B---3--:R-:W-:-:S04]  /*00d0*/  @!P1 IMAD.WIDE R12, R17, 0x4, R12 ;  /* 0x00000004110c9825 */ /* 0x008fc800078e020c */
[C---:B----4-:R-:W-:Y:S01]  /*00e0*/  @!P1 IMAD.WIDE R14, R17.reuse, 0x4, R14 ;  /* 0x00000004110e9825 */ /* 0x050fe200078e020e */
[----:B------:R-:W3:Y:S01]  /*00f0*/  LDC.64 R2, c[0x0][0x3a8] ;  /* 0x0000ea00ff027b82 */ /* 0x000ee20000000a00 */
[----:B--2---:R-:W2:Y:S02]  /*0100*/  @!P1 LDG.E R12, desc[UR6][R12.64] ;  /* 0x000000060c0c9981 */ /* 0x004ea4000c1e1900 */
[C---:B-----5:R-:W-:Y:S02]  /*0110*/  @!P1 IMAD.WIDE R8, R17.reuse, 0x4, R8 ;  /* 0x0000000411089825 */ /* 0x060fe400078e0208 */
[----:B------:R-:W2:Y:S02]  /*0120*/  @!P1 LDG.E R15, desc[UR6][R14.64] ;  /* 0x000000060e0f9981 */ /* 0x000ea4000c1e1900 */
[C---:B0-----:R-:W-:Y:S02]  /*0130*/  @!P1 IMAD.WIDE R10, R17.reuse, 0x4, R10 ;  /* 0x00000004110a9825 */ /* 0x041fe400078e020a */
[----:B------:R-:W4:Y:S04]  /*0140*/  @!P1 LDG.E R8, desc[UR6][R8.64] ;  /* 0x0000000608089981 */ /* 0x000f28000c1e1900 */
[----:B------:R-:W4:Y:S01]  /*0150*/  @!P1 LDG.E R11, desc[UR6][R10.64] ;  /* 0x000000060a0b9981 */ /* 0x000f22000c1e1900 */
[----:B-1----:R-:W-:-:S06]  /*0160*/  @!P1 IMAD.WIDE R6, R17, 0x4, R6 ;  /* 0x0000000411069825 */ /* 0x002fcc00078e0206 */
[----:B------:R0:W5:Y:S01]  /*0170*/  @!P1 LDG.E R6, desc[UR6][R6.64] ;  /* 0x0000000606069981 */ /* 0x000162000c1e1900 */
[----:B---3--:R-:W-:-:S06]  /*0180*/  @!P1 IMAD.WIDE R2, R17, 0x4, R2 ;  /* 0x0000000411029825 */ /* 0x008fcc00078e0202 */
[----:B------:R-:W5:Y:S01]  /*0190*/  @!P1 LDG.E R2, desc[UR6][R2.64] ;  /* 0x0000000602029981 */ /* 0x000f62000c1e1900 */
[----:B------:R-:W1:Y:S01]  /*01a0*/  S2UR UR5, SR_CgaCtaId ;  /* 0x00000000000579c3 */ /* 0x000e620000008800 */
[----:B------:R-:W-:Y:S01]  /*01b0*/  UMOV UR4, 0x400 ;  /* 0x0000040000047882 */ /* 0x000fe20000000000 */
[----:B------:R-:W-:Y:S01]  /*01c0*/  HFMA2 R4, -RZ, RZ, 0, 0 ;  /* 0x00000000ff047431 */ /* 0x000fe200000001ff */
[----:B------:R-:W-:Y:S01]  /*01d0*/  ISETP.GE.U32.AND P0, PT, R5, 0x2, PT ;  /* 0x000000020500780c */ /* 0x000fe20003f06070 */
[----:B-1----:R-:W-:-:S06]  /*01e0*/  ULEA UR4, UR5, UR4, 0x18 ;  /* 0x0000000405047291 */ /* 0x002fcc000f8ec0ff */
[----:B0-----:R-:W-:Y:S01]  /*01f0*/  LEA R7, R0, UR4, 0x2 ;  /* 0x0000000400077c11 */ /* 0x001fe2000f8e10ff */
[----:B--2---:R-:W-:-:S04]  /*0200*/  @!P1 FMUL R13, R12, R15 ;  /* 0x0000000f0c0d9220 */ /* 0x004fc80000400000 */
[----:B----4-:R-:W-:-:S04]  /*0210*/  @!P1 FFMA R13, R8, R11, R13 ;  /* 0x0000000b080d9223 */ /* 0x010fc8000000000d */
[----:B-----5:R-:W-:Y:S01]  /*0220*/  @!P1 FFMA R4, R6, R2, R13 ;  /* 0x0000000206049223 */ /* 0x020fe2000000000d */
[----:B------:R-:W-:-:S04]  /*0230*/  ISETP.NE.AND P1, PT, R0, RZ, PT ;  /* 0x000000ff0000720c */ /* 0x000fc80003f25270 */
[----:B------:R0:W-:Y:S01]  /*0240*/  STS [R7], R4 ;  /* 0x0000000407007388 */ /* 0x0001e20000000800 */
[----:B------:R-:W-:Y:S06]  /*0250*/  BAR.SYNC.DEFER_BLOCKING 0x0 ;  /* 0x0000000000007b1d */ /* 0x000fec0000010000 */
[----:B------:R-:W-:Y:S05]  /*0260*/  @!P0 BRA `(.L_x_51) ;  /* 0x00000000002c8947 */ /* 0x000fea0003800000 */
.L_x_52:
[----:B------:R-:W-:-:S04]  /*0270*/  SHF.R.U32.HI R6, RZ, 0x1, R5 ;  /* 0x00000001ff067819 */ /* 0x000fc80000011605 */
[----:B------:R-:W-:-:S13]  /*0280*/  ISETP.GE.U32.AND P0, PT, R0, R6, PT ;  /* 0x000000060000720c */ /* 0x000fda0003f06070 */
[----:B------:R-:W-:Y:S01]  /*0290*/  @!P0 LEA R2, R6, R7, 0x2 ;  /* 0x0000000706028211 */ /* 0x000fe200078e10ff */
[----:B------:R-:W-:Y:S05]  /*02a0*/  @!P0 LDS R3, [R7] ;  /* 0x0000000007038984 */ /* 0x000fea0000000800 */
[----:B------:R-:W0:Y:S02]  /*02b0*/  @!P0 LDS R2, [R2] ;  /* 0x0000000002028984 */ /* 0x000e240000000800 */
[----:B0-----:R-:W-:-:S05]  /*02c0*/  @!P0 FADD R4, R2, R3 ;  /* 0x0000000302048221 */ /* 0x001fca0000000000 */
[----:B------:R1:W-:Y:S01]  /*02d0*/  @!P0 STS [R7], R4 ;  /* 0x0000000407008388 */ /* 0x0003e20000000800 */
[----:B------:R-:W-:Y:S01]  /*02e0*/  BAR.SYNC.DEFER_BLOCKING 0x0 ;  /* 0x0000000000007b1d */ /* 0x000fe20000010000 */
[----:B------:R-:W-:Y:S02]  /*02f0*/  ISETP.GT.U32.AND P0, PT, R5, 0x3, PT ;  /* 0x000000030500780c */ /* 0x000fe40003f04070 */
[----:B------:R-:W-:-:S11]  /*0300*/  MOV R5, R6 ;  /* 0x0000000600057202 */ /* 0x000fd60000000f00 */
[----:B-1----:R-:W-:Y:S05]  /*0310*/  @P0 BRA `(.L_x_52) ;  /* 0xfffffffc00d40947 */ /* 0x002fea000383ffff */
.L_x_51:
[----:B------:R-:W-:Y:S05]  /*0320*/  @P1 EXIT ;  /* 0x000000000000194d */ /* 0x000fea0003800000 */
[----:B------:R-:W1:Y:S01]  /*0330*/  S2UR UR5, SR_CgaCtaId ;  /* 0x00000000000579c3 */ /* 0x000e620000008800 */
[----:B------:R-:W-:-:S07]  /*0340*/  UMOV UR4, 0x400 ;  /* 0x0000040000047882 */ /* 0x000fce0000000000 */
[----:B------:R-:W2:Y:S01]  /*0350*/  LDC.64 R2, c[0x0][0x3b0] ;  /* 0x0000ec00ff027b82 */ /* 0x000ea20000000a00 */
[----:B-1----:R-:W-:-:S09]  /*0360*/  ULEA UR4, UR5, UR4, 0x18 ;  /* 0x0000000405047291 */ /* 0x002fd2000f8ec0ff */
[----:B------:R-:W2:Y:S04]  /*0370*/  LDS R5, [UR4] ;  /* 0x00000004ff057984 */ /* 0x000ea80008000800 */
[----:B--2---:R-:W-:Y:S01]  /*0380*/  REDG.E.ADD.F32.FTZ.RN.STRONG.GPU desc[UR6][R2.64], R5 ;  /* 0x00000005020079a6 */ /* 0x004fe2000c12f306 */
[----:B------:R-:W-:Y:S05]  /*0390*/  EXIT ;  /* 0x000000000000794d */ /* 0x000fea0003800000 */
.L_x_53:
        /* <DEDUP_REMOVED lines=14> */
.L_x_84:


//--------------------- .text._Z9NormalizePfS_S_i --------------------------
	.section	.text._Z9NormalizePfS_S_i,"ax",@progbits
	.align	128
        .global         _Z9NormalizePfS_S_i
        .type           _Z9NormalizePfS_S_i,@function
        .size           _Z9NormalizePfS_S_i,(.L_x_81 - _Z9NormalizePfS_S_i)
        .other          _Z9NormalizePfS_S_i,@"STO_CUDA_ENTRY STV_DEFAULT"
_Z9NormalizePfS_S_i:
.text._Z9NormalizePfS_S_i:
        /* <DEDUP_REMOVED lines=11> */
[----:B------:R-:W3:Y:S01]  /*00b0*/  LDC.64 R4, c[0x0][0x390] ;  /* 0x0000e400ff047b82 */ /* 0x000ee20000000a00 */
[----:B0-----:R-:W-:-:S05]  /*00c0*/  IMAD.WIDE R6, R3, 0x4, R6 ;  /* 0x0000000403067825 */ /* 0x001fca00078e0206 */
[----:B-1----:R-:W4:Y:S01]  /*00d0*/  LDG.E R2, desc[UR4][R6.64] ;  /* 0x0000000406027981 */ /* 0x002f22000c1e1900 */
[----:B--2---:R-:W-:-:S05]  /*00e0*/  IMAD.WIDE R8, R3, 0x4, R8 ;  /* 0x0000000403087825 */ /* 0x004fca00078e0208 */
[----:B------:R-:W2:Y:S01]  /*00f0*/  LDG.E R0, desc[UR4][R8.64] ;  /* 0x0000000408007981 */ /* 0x000ea2000c1e1900 */
[----:B---3--:R-:W-:-:S05]  /*0100*/  IMAD.WIDE R4, R3, 0x4, R4 ;  /* 0x0000000403047825 */ /* 0x008fca00078e0204 */
[----:B------:R-:W3:Y:S01]  /*0110*/  LDG.E R10, desc[UR4][R4.64] ;  /* 0x00000004040a7981 */ /* 0x000ee2000c1e1900 */
[----:B------:R-:W-:Y:S01]  /*0120*/  BSSY.RECONVERGENT B0, `(.L_x_54) ;  /* 0x0000010000007945 */ /* 0x000fe20003800200 */
[----:B----4-:R-:W-:-:S04]  /*0130*/  FMUL R3, R2, R2 ;  /* 0x0000000202037220 */ /* 0x010fc80000400000 */
[----:B--2---:R-:W-:-:S04]  /*0140*/  FFMA R3, R0, R0, R3 ;  /* 0x0000000000037223 */ /* 0x004fc80000000003 */
[----:B---3--:R-:W-:-:S04]  /*0150*/  FFMA R2, R10, R10, R3 ;  /* 0x0000000a0a027223 */ /* 0x008fc80000000003 */
[----:B------:R-:W-:Y:S01]  /*0160*/  VIADD R10, R2, 0xf3000000 ;  /* 0xf3000000020a7836 */ /* 0x000fe20000000000 */
[----:B------:R0:W1:Y:S04]  /*0170*/  MUFU.RSQ R3, R2 ;  /* 0x0000000200037308 */ /* 0x0000680000001400 */
[----:B------:R-:W-:-:S13]  /*0180*/  ISETP.GT.U32.AND P0, PT, R10, 0x727fffff, PT ;  /* 0x727fffff0a00780c */ /* 0x000fda0003f04070 */
[----:B01----:R-:W-:Y:S05]  /*0190*/  @!P0 BRA `(.L_x_55) ;  /* 0x0000000000108947 */ /* 0x003fea0003800000 */
[----:B------:R-:W-:-:S07]  /*01a0*/  MOV R14, 0x1c0 ;  /* 0x000001c0000e7802 */ /* 0x000fce0000000f00 */
[----:B------:R-:W-:Y:S05]  /*01b0*/  CALL.REL.NOINC `($__internal_2_$__cuda_sm20_sqrt_rn_f32_slowpath) ;  /* 0x0000000000e07944 */ /* 0x000fea0003c00000 */
[----:B------:R-:W-:Y:S01]  /*01c0*/  IMAD.MOV.U32 R3, RZ, RZ, R10 ;  /* 0x000000ffff037224 */ /* 0x000fe200078e000a */
[----:B------:R-:W-:Y:S06]  /*01d0*/  BRA `(.L_x_56) ;  /* 0x0000000000107947 */ /* 0x000fec0003800000 */
.L_x_55:
[----:B------:R-:W-:Y:S01]  /*01e0*/  FMUL.FTZ R11, R2, R3 ;  /* 0x00000003020b7220 */ /* 0x000fe20000410000 */
[----:B------:R-:W-:-:S03]  /*01f0*/  FMUL.FTZ R3, R3, 0.5 ;  /* 0x3f00000003037820 */ /* 0x000fc60000410000 */
[----:B------:R-:W-:-:S04]  /*0200*/  FFMA R2, -R11, R11, R2 ;  /* 0x0000000b0b027223 */ /* 0x000fc80000000102 */
[----:B------:R-:W-:-:S07]  /*0210*/  FFMA R3, R2, R3, R11 ;  /* 0x0000000302037223 */ /* 0x000fce000000000b */
.L_x_56:
[----:B------:R-:W-:Y:S05]  /*0220*/  BSYNC.RECONVERGENT B0 ;  /* 0x0000000000007941 */ /* 0x000fea0003800200 */
.L_x_54:
[----:B------:R-:W-:-:S13]  /*0230*/  FSETP.GT.AND P0, PT, R3, RZ, PT ;  /* 0x000000ff0300720b */ /* 0x000fda0003f04000 */
[----:B------:R-:W-:Y:S05]  /*0240*/  @!P0 EXIT ;  /* 0x000000000000894d */ /* 0x000fea0003800000 */
[----:B------:R-:W0:Y:S01]  /*0250*/  MUFU.RCP R2, R3 ;  /* 0x0000000300027308 */ /* 0x000e220000001000 */
[----:B------:R-:W-:Y:S07]  /*0260*/  BSSY.RECONVERGENT B0, `(.L_x_57) ;  /* 0x000000b000007945 */ /* 0x000fee0003800200 */
[----:B------:R-:W1:Y:S01]  /*0270*/  FCHK P0, R0, R3 ;  /* 0x0000000300007302 */ /* 0x000e620000000000 */
[----:B0-----:R-:W-:-:S04]  /*0280*/  FFMA R11, R2, -R3, 1 ;  /* 0x3f800000020b7423 */ /* 0x001fc80000000803 */
[----:B------:R-:W-:-:S04]  /*0290*/  FFMA R11, R2, R11, R2 ;  /* 0x0000000b020b7223 */ /* 0x000fc80000000002 */
[----:B------:R-:W-:-:S04]  /*02a0*/  FFMA R2, R0, R11, RZ ;  /* 0x0000000b00027223 */ /* 0x000fc800000000ff */
[----:B------:R-:W-:-:S04]  /*02b0*/  FFMA R10, R2, -R3, R0 ;  /* 0x80000003020a7223 */ /* 0x000fc80000000000 */
[----:B------:R-:W-:Y:S01]  /*02c0*/  FFMA R11, R11, R10, R2 ;  /* 0x0000000a0b0b7223 */ /* 0x000fe20000000002 */
[----:B-1----:R-:W-:Y:S06]  /*02d0*/  @!P0 BRA `(.L_x_58) ;  /* 0x00000000000c8947 */ /* 0x002fec0003800000 */
[----:B------:R-:W-:-:S07]  /*02e0*/  MOV R2, 0x300 ;  /* 0x0000030000027802 */ /* 0x000fce0000000f00 */
[----:B------:R-:W-:Y:S05]  /*02f0*/  CALL.REL.NOINC `($__internal_3_$__cuda_sm3x_div_rn_noftz_f32_slowpath) ;  /* 0x0000000000ec7944 */ /* 0x000fea0003c00000 */
[----:B------:R-:W-:-:S07]  /*0300*/  MOV R11, R0 ;  /* 0x00000000000b7202 */ /* 0x000fce0000000f00 */
.L_x_58:
[----:B------:R-:W-:Y:S05]  /*0310*/  BSYNC.RECONVERGENT B0 ;  /* 0x0000000000007941 */ /* 0x000fea0003800200 */
.L_x_57:
[----:B------:R0:W-:Y:S04]  /*0320*/  STG.E desc[UR4][R8.64], R11 ;  /* 0x0000000b08007986 */ /* 0x0001e8000c101904 */
[----:B------:R-:W2:Y:S01]  /*0330*/  LDG.E R2, desc[UR4][R6.64] ;  /* 0x0000000406027981 */ /* 0x000ea2000c1e1900 */
[----:B------:R-:W1:Y:S01]  /*0340*/  MUFU.RCP R0, R3 ;  /* 0x0000000300007308 */ /* 0x000e620000001000 */
[----:B------:R-:W-:Y:S01]  /*0350*/  BSSY.RECONVERGENT B0, `(.L_x_59) ;  /* 0x000000c000007945 */ /* 0x000fe20003800200 */
[----:B-1----:R-:W-:-:S04]  /*0360*/  FFMA R13, R0, -R3, 1 ;  /* 0x3f800000000d7423 */ /* 0x002fc80000000803 */
[----:B------:R-:W-:Y:S02]  /*0370*/  FFMA R0, R0, R13, R0 ;  /* 0x0000000d00007223 */ /* 0x000fe40000000000 */
[----:B--2---:R-:W1:Y:S02]  /*0380*/  FCHK P0, R2, R3 ;  /* 0x0000000302007302 */ /* 0x004e640000000000 */
[----:B------:R-:W-:-:S04]  /*0390*/  FFMA R13, R0, R2, RZ ;  /* 0x00000002000d7223 */ /* 0x000fc800000000ff */
[----:B------:R-:W-:-:S04]  /*03a0*/  FFMA R10, R13, -R3, R2 ;  /* 0x800000030d0a7223 */ /* 0x000fc80000000002 */
[----:B------:R-:W-:Y:S01]  /*03b0*/  FFMA R13, R0, R10, R13 ;  /* 0x0000000a000d7223 */ /* 0x000fe2000000000d */
[----:B01----:R-:W-:Y:S06]  /*03c0*/  @!P0 BRA `(.L_x_60) ;  /* 0x0000000000108947 */ /* 0x003fec0003800000 */
[----:B------:R-:W-:Y:S01]  /*03d0*/  IMAD.MOV.U32 R0, RZ, RZ, R2 ;  /* 0x000000ffff007224 */ /* 0x000fe200078e0002 */
[----:B------:R-:W-:-:S07]  /*03e0*/  MOV R2, 0x400 ;  /* 0x0000040000027802 */ /* 0x000fce0000000f00 */
[----:B------:R-:W-:Y:S05]  /*03f0*/  CALL.REL.NOINC `($__internal_3_$__cuda_sm3x_div_rn_noftz_f32_slowpath) ;  /* 0x0000000000ac7944 */ /* 0x000fea0003c00000 */
[----:B------:R-:W-:-:S07]  /*0400*/  IMAD.MOV.U32 R13, RZ, RZ, R0 ;  /* 0x000000ffff0d7224 */ /* 0x000fce00078e0000 */
.L_x_60:
[----:B------:R-:W-:Y:S05]  /*0410*/  BSYNC.RECONVERGENT B0 ;  /* 0x0000000000007941 */ /* 0x000fea0003800200 */
.L_x_59:
        /* <DEDUP_REMOVED lines=11> */
[----:B------:R-:W-:Y:S02]  /*04d0*/  MOV R0, R2 ;  /* 0x0000000200007202 */ /* 0x000fe40000000f00 */
[----:B------:R-:W-:-:S07]  /*04e0*/  MOV R2, 0x500 ;  /* 0x0000050000027802 */ /* 0x000fce0000000f00 */
[----:B------:R-:W-:Y:S05]  /*04f0*/  CALL.REL.NOINC `($__internal_3_$__cuda_sm3x_div_rn_noftz_f32_slowpath) ;  /* 0x00000000006c7944 */ /* 0x000fea0003c00000 */
[----:B------:R-:W-:-:S07]  /*0500*/  IMAD.MOV.U32 R9, RZ, RZ, R0 ;  /* 0x000000ffff097224 */ /* 0x000fce00078e0000 */
.L_x_62:
[----:B------:R-:W-:Y:S05]  /*0510*/  BSYNC.RECONVERGENT B0 ;  /* 0x0000000000007941 */ /* 0x000fea0003800200 */
.L_x_61:
[----:B------:R-:W-:Y:S01]  /*0520*/  STG.E desc[UR4][R4.64], R9 ;  /* 0x0000000904007986 */ /* 0x000fe2000c101904 */
[----:B------:R-:W-:Y:S05]  /*0530*/  EXIT ;  /* 0x000000000000794d */ /* 0x000fea0003800000 */
        .weak           $__internal_2_$__cuda_sm20_sqrt_rn_f32_slowpath
        .type           $__internal_2_$__cuda_sm20_sqrt_rn_f32_slowpath,@function
        .size           $__internal_2_$__cuda_sm20_sqrt_rn_f32_slowpath,($__internal_3_$__cuda_sm3x_div_rn_noftz_f32_slowpath - $__internal_2_$__cuda_sm20_sqrt_rn_f32_slowpath)
$__internal_2_$__cuda_sm20_sqrt_rn_f32_slowpath:
[----:B------:R-:W-:-:S13]  /*0540*/  LOP3.LUT P0, RZ, R2, 0x7fffffff, RZ, 0xc0, !PT ;  /* 0x7fffffff02ff7812 */ /* 0x000fda000780c0ff */
[----:B------:R-:W-:Y:S01]  /*0550*/  @!P0 IMAD.MOV.U32 R3, RZ, RZ, R2 ;  /* 0x000000ffff038224 */ /* 0x000fe200078e0002 */
[----:B------:R-:W-:Y:S06]  /*0560*/  @!P0 BRA `(.L_x_63) ;  /* 0x0000000000408947 */ /* 0x000fec0003800000 */
[----:B------:R-:W-:-:S13]  /*0570*/  FSETP.GEU.FTZ.AND P0, PT, R2, RZ, PT ;  /* 0x000000ff0200720b */ /* 0x000fda0003f1e000 */
[----:B------:R-:W-:Y:S01]  /*0580*/  @!P0 MOV R3, 0x7fffffff ;  /* 0x7fffffff00038802 */ /* 0x000fe20000000f00 */
[----:B------:R-:W-:Y:S06]  /*0590*/  @!P0 BRA `(.L_x_63) ;  /* 0x0000000000348947 */ /* 0x000fec0003800000 */
[----:B------:R-:W-:-:S13]  /*05a0*/  FSETP.GTU.FTZ.AND P0, PT, |R2|, +INF , PT ;  /* 0x7f8000000200780b */ /* 0x000fda0003f1c200 */
[----:B------:R-:W-:Y:S01]  /*05b0*/  @P0 FADD.FTZ R3, R2, 1 ;  /* 0x3f80000002030421 */ /* 0x000fe20000010000 */
[----:B------:R-:W-:Y:S06]  /*05c0*/  @P0 BRA `(.L_x_63) ;  /* 0x0000000000280947 */ /* 0x000fec0003800000 */
[----:B------:R-:W-:-:S13]  /*05d0*/  FSETP.NEU.FTZ.AND P0, PT, |R2|, +INF , PT ;  /* 0x7f8000000200780b */ /* 0x000fda0003f1d200 */
[----:B------:R-:W-:-:S04]  /*05e0*/  @P0 FFMA R10, R2, 1.84467440737095516160e+19, RZ ;  /* 0x5f800000020a0823 */ /* 0x000fc800000000ff */
[----:B------:R-:W0:Y:S02]  /*05f0*/  @P0 MUFU.RSQ R3, R10 ;  /* 0x0000000a00030308 */ /* 0x000e240000001400 */
[----:B0-----:R-:W-:Y:S01]  /*0600*/  @P0 FMUL.FTZ R11, R10, R3 ;  /* 0x000000030a0b0220 */ /* 0x001fe20000410000 */
[----:B------:R-:W-:Y:S01]  /*0610*/  @P0 FMUL.FTZ R13, R3, 0.5 ;  /* 0x3f000000030d0820 */ /* 0x000fe20000410000 */
[----:B------:R-:W-:Y:S02]  /*0620*/  @!P0 IMAD.MOV.U32 R3, RZ, RZ, R2 ;  /* 0x000000ffff038224 */ /* 0x000fe400078e0002 */
[----:B------:R-:W-:-:S04]  /*0630*/  @P0 FADD.FTZ R12, -R11, -RZ ;  /* 0x800000ff0b0c0221 */ /* 0x000fc80000010100 */
[----:B------:R-:W-:-:S04]  /*0640*/  @P0 FFMA R12, R11, R12, R10 ;  /* 0x0000000c0b0c0223 */ /* 0x000fc8000000000a */
[----:B------:R-:W-:-:S04]  /*0650*/  @P0 FFMA R12, R12, R13, R11 ;  /* 0x0000000d0c0c0223 */ /* 0x000fc8000000000b */
[----:B------:R-:W-:-:S07]  /*0660*/  @P0 FMUL.FTZ R3, R12, 2.3283064365386962891e-10 ;  /* 0x2f8000000c030820 */ /* 0x000fce0000410000 */
.L_x_63:
[----:B------:R-:W-:Y:S01]  /*0670*/  IMAD.MOV.U32 R10, RZ, RZ, R3 ;  /* 0x000000ffff0a7224 */ /* 0x000fe200078e0003 */
[----:B------:R-:W-:Y:S01]  /*0680*/  MOV R2, R14 ;  /* 0x0000000e00027202 */ /* 0x000fe20000000f00 */
[----:B------:R-:W-:-:S04]  /*0690*/  IMAD.MOV.U32 R3, RZ, RZ, 0x0 ;  /* 0x00000000ff037424 */ /* 0x000fc800078e00ff */
[----:B------:R-:W-:Y:S05]  /*06a0*/  RET.REL.NODEC R2 `(_Z9NormalizePfS_S_i) ;  /* 0xfffffff802547950 */ /* 0x000fea0003c3ffff */
        .weak           $__internal_3_$__cuda_sm3x_div_rn_noftz_f32_slowpath
        .type           $__internal_3_$__cuda_sm3x_div_rn_noftz_f32_slowpath,@function
        .size           $__internal_3_$__cuda_sm3x_div_rn_noftz_f32_slowpath,(.L_x_81 - $__internal_3_$__cuda_sm3x_div_rn_noftz_f32_slowpath)
$__internal_3_$__cuda_sm3x_div_rn_noftz_f32_slowpath:
[--C-:B------:R-:W-:Y:S01]  /*06b0*/  SHF.R.U32.HI R11, RZ, 0x17, R3.reuse ;  /* 0x00000017ff0b7819 */ /* 0x100fe20000011603 */
[----:B------:R-:W-:Y:S01]  /*06c0*/  BSSY.RECONVERGENT B1, `(.L_x_64) ;  /* 0x0000063000017945 */ /* 0x000fe20003800200 */
[----:B------:R-:W-:Y:S01]  /*06d0*/  SHF.R.U32.HI R10, RZ, 0x17, R0 ;  /* 0x00000017ff0a7819 */ /* 0x000fe20000011600 */
[----:B------:R-:W-:Y:S01]  /*06e0*/  IMAD.MOV.U32 R13, RZ, RZ, R3 ;  /* 0x000000ffff0d7224 */ /* 0x000fe200078e0003 */
[----:B------:R-:W-:Y:S02]  /*06f0*/  LOP3.LUT R11, R11, 0xff, RZ, 0xc0, !PT ;  /* 0x000000ff0b0b7812 */ /* 0x000fe400078ec0ff */
[----:B------:R-:W-:-:S03]  /*0700*/  LOP3.LUT R16, R10, 0xff, RZ, 0xc0, !PT ;  /* 0x000000ff0a107812 */ /* 0x000fc600078ec0ff */
[----:B------:R-:W-:Y:S01]  /*0710*/  VIADD R14, R11, 0xffffffff ;  /* 0xffffffff0b0e7836 */ /* 0x000fe20000000000 */
[----:B------:R-:W-:-:S04]  /*0720*/  IADD3 R12, PT, PT, R16, -0x1, RZ ;  /* 0xffffffff100c7810 */ /* 0x000fc80007ffe0ff */
[----:B------:R-:W-:-:S04]  /*0730*/  ISETP.GT.U32.AND P0, PT, R14, 0xfd, PT ;  /* 0x000000fd0e00780c */ /* 0x000fc80003f04070 */
[----:B------:R-:W-:-:S13]  /*0740*/  ISETP.GT.U32.OR P0, PT, R12, 0xfd, P0 ;  /* 0x000000fd0c00780c */ /* 0x000fda0000704470 */
[----:B------:R-:W-:Y:S01]  /*0750*/  @!P0 IMAD.MOV.U32 R10, RZ, RZ, RZ ;  /* 0x000000ffff0a8224 */ /* 0x000fe200078e00ff */
        /* <DEDUP_REMOVED lines=22> */
[----:B------:R-:W-:Y:S01]  /*08c0*/  @!P1 FFMA R13, R3, 1.84467440737095516160e+19, RZ ;  /* 0x5f800000030d9823 */ /* 0x000fe200000000ff */
[----:B------:R-:W-:-:S07]  /*08d0*/  @!P1 VIADD R10, R10, 0x40 ;  /* 0x000000400a0a9836 */ /* 0x000fce0000000000 */
.L_x_65:
[----:B------:R-:W-:Y:S01]  /*08e0*/  LEA R12, R11, 0xc0800000, 0x17 ;  /* 0xc08000000b0c7811 */ /* 0x000fe200078eb8ff */
[----:B------:R-:W-:Y:S03]  /*08f0*/  BSSY.RECONVERGENT B2, `(.L_x_70) ;  /* 0x0000036000027945 */ /* 0x000fe60003800200 */
[----:B------:R-:W-:Y:S01]  /*0900*/  IADD3 R13, PT, PT, -R12, R13, RZ ;  /* 0x0000000d0c0d7210 */ /* 0x000fe20007ffe1ff */
[----:B------:R-:W-:-:S03]  /*0910*/  VIADD R12, R16, 0xffffff81 ;  /* 0xffffff81100c7836 */ /* 0x000fc60000000000 */
[----:B------:R0:W1:Y:S01]  /*0920*/  MUFU.RCP R14, R13 ;  /* 0x0000000d000e7308 */ /* 0x0000620000001000 */
[----:B------:R-:W-:Y:S01]  /*0930*/  FADD.FTZ R15, -R13, -RZ ;  /* 0x800000ff0d0f7221 */ /* 0x000fe20000010100 */
[C---:B------:R-:W-:Y:S01]  /*0940*/  IMAD R0, R12.reuse, -0x800000, R0 ;  /* 0xff8000000c007824 */ /* 0x040fe200078e0200 */
[----:B0-----:R-:W-:-:S04]  /*0950*/  IADD3 R13, PT, PT, R12, 0x7f, -R11 ;  /* 0x0000007f0c0d7810 */ /* 0x001fc80007ffe80b */
[----:B------:R-:W-:Y:S01]  /*0960*/  IADD3 R13, PT, PT, R13, R10, RZ ;  /* 0x0000000a0d0d7210 */ /* 0x000fe20007ffe0ff */
[----:B-1----:R-:W-:-:S04]  /*0970*/  FFMA R17, R14, R15, 1 ;  /* 0x3f8000000e117423 */ /* 0x002fc8000000000f */
[----:B------:R-:W-:-:S04]  /*0980*/  FFMA R19, R14, R17, R14 ;  /* 0x000000110e137223 */ /* 0x000fc8000000000e */
[----:B------:R-:W-:-:S04]  /*0990*/  FFMA R14, R0, R19, RZ ;  /* 0x00000013000e7223 */ /* 0x000fc800000000ff */
[----:B------:R-:W-:-:S04]  /*09a0*/  FFMA R17, R15, R14, R0 ;  /* 0x0000000e0f117223 */ /* 0x000fc80000000000 */
[----:B------:R-:W-:-:S04]  /*09b0*/  FFMA R14, R19, R17, R14 ;  /* 0x00000011130e7223 */ /* 0x000fc8000000000e */
[----:B------:R-:W-:-:S04]  /*09c0*/  FFMA R15, R15, R14, R0 ;  /* 0x0000000e0f0f7223 */ /* 0x000fc80000000000 */
[----:B------:R-:W-:-:S05]  /*09d0*/  FFMA R0, R19, R15, R14 ;  /* 0x0000000f13007223 */ /* 0x000fca000000000e */
[----:B------:R-:W-:-:S04]  /*09e0*/  SHF.R.U32.HI R11, RZ, 0x17, R0 ;  /* 0x00000017ff0b7819 */ /* 0x000fc80000011600 */
[----:B------:R-:W-:-:S05]  /*09f0*/  LOP3.LUT R11, R11, 0xff, RZ, 0xc0, !PT ;  /* 0x000000ff0b0b7812 */ /* 0x000fca00078ec0ff */
[----:B------:R-:W-:-:S05]  /*0a00*/  IMAD.IADD R16, R11, 0x1, R13 ;  /* 0x000000010b107824 */ /* 0x000fca00078e020d */
        /* <DEDUP_REMOVED lines=11> */
[C---:B------:R-:W-:Y:S02]  /*0ac0*/  VIADD R13, R16.reuse, 0x20 ;  /* 0x00000020100d7836 */ /* 0x040fe40000000000 */
[CCC-:B------:R-:W-:Y:S01]  /*0ad0*/  FFMA.RM R11, R19.reuse, R15.reuse, R14.reuse ;  /* 0x0000000f130b7223 */ /* 0x1c0fe2000000400e */
[----:B------:R-:W-:Y:S02]  /*0ae0*/  ISETP.NE.AND P2, PT, R16, RZ, PT ;  /* 0x000000ff1000720c */ /* 0x000fe40003f45270 */
[----:B------:R-:W-:Y:S01]  /*0af0*/  LOP3.LUT R12, R10, 0x7fffff, RZ, 0xc0, !PT ;  /* 0x007fffff0a0c7812 */ /* 0x000fe200078ec0ff */
[----:B------:R-:W-:Y:S01]  /*0b00*/  FFMA.RP R10, R19, R15, R14 ;  /* 0x0000000f130a7223 */ /* 0x000fe2000000800e */
[----:B------:R-:W-:Y:S02]  /*0b10*/  ISETP.NE.AND P1, PT, R16, RZ, PT ;  /* 0x000000ff1000720c */ /* 0x000fe40003f25270 */
[----:B------:R-:W-:-:S02]  /*0b20*/  LOP3.LUT R12, R12, 0x800000, RZ, 0xfc, !PT ;  /* 0x008000000c0c7812 */ /* 0x000fc400078efcff */
[----:B------:R-:W-:Y:S02]  /*0b30*/  IADD3 R14, PT, PT, -R16, RZ, RZ ;  /* 0x000000ff100e7210 */ /* 0x000fe40007ffe1ff */
[----:B------:R-:W-:Y:S02]  /*0b40*/  SHF.L.U32 R13, R12, R13, RZ ;  /* 0x0000000d0c0d7219 */ /* 0x000fe400000006ff */
[----:B------:R-:W-:Y:S02]  /*0b50*/  FSETP.NEU.FTZ.AND P0, PT, R10, R11, PT ;  /* 0x0000000b0a00720b */ /* 0x000fe40003f1d000 */
[----:B------:R-:W-:Y:S02]  /*0b60*/  SEL R11, R14, RZ, P2 ;  /* 0x000000ff0e0b7207 */ /* 0x000fe40001000000 */
[----:B------:R-:W-:Y:S02]  /*0b70*/  ISETP.NE.AND P1, PT, R13, RZ, P1 ;  /* 0x000000ff0d00720c */ /* 0x000fe40000f25270 */
[----:B------:R-:W-:-:S02]  /*0b80*/  SHF.R.U32.HI R11, RZ, R11, R12 ;  /* 0x0000000bff0b7219 */ /* 0x000fc4000001160c */
[----:B------:R-:W-:Y:S02]  /*0b90*/  PLOP3.LUT P0, PT, P0, P1, PT, 0xf8, 0x8f ;  /* 0x00000000008f781c */ /* 0x000fe40000703f70 */
[----:B------:R-:W-:Y:S02]  /*0ba0*/  SHF.R.U32.HI R13, RZ, 0x1, R11 ;  /* 0x00000001ff0d7819 */ /* 0x000fe4000001160b */
[----:B------:R-:W-:-:S04]  /*0bb0*/  SEL R10, RZ, 0x1, !P0 ;  /* 0x00000001ff0a7807 */ /* 0x000fc80004000000 */
[----:B------:R-:W-:-:S04]  /*0bc0*/  LOP3.LUT R10, R10, 0x1, R13, 0xf8, !PT ;  /* 0x000000010a0a7812 */ /* 0x000fc800078ef80d */
[----:B------:R-:W-:-:S05]  /*0bd0*/  LOP3.LUT R10, R10, R11, RZ, 0xc0, !PT ;  /* 0x0000000b0a0a7212 */ /* 0x000fca00078ec0ff */
[----:B------:R-:W-:-:S05]  /*0be0*/  IMAD.IADD R13, R13, 0x1, R10 ;  /* 0x000000010d0d7824 */ /* 0x000fca00078e020a */
[----:B------:R-:W-:Y:S01]  /*0bf0*/  LOP3.LUT R0, R13, R0, RZ, 0xfc, !PT ;  /* 0x000000000d007212 */ /* 0x000fe200078efcff */
[----:B------:R-:W-:Y:S06]  /*0c00*/  BRA `(.L_x_73) ;  /* 0x0000000000107947 */ /* 0x000fec0003800000 */
.L_x_72:
[----:B------:R-:W-:-:S04]  /*0c10*/  LOP3.LUT R0, R0, 0x80000000, RZ, 0xc0, !PT ;  /* 0x8000000000007812 */ /* 0x000fc800078ec0ff */
[----:B------:R-:W-:Y:S01]  /*0c20*/  LOP3.LUT R0, R0, 0x7f800000, RZ, 0xfc, !PT ;  /* 0x7f80000000007812 */ /* 0x000fe200078efcff */
[----:B------:R-:W-:Y:S06]  /*0c30*/  BRA `(.L_x_73) ;  /* 0x0000000000047947 */ /* 0x000fec0003800000 */
.L_x_71:
[----:B------:R-:W-:-:S07]  /*0c40*/  LEA R0, R13, R0, 0x17 ;  /* 0x000000000d007211 */ /* 0x000fce00078eb8ff */
.L_x_73:
[----:B------:R-:W-:Y:S05]  /*0c50*/  BSYNC.RECONVERGENT B2 ;  /* 0x0000000000027941 */ /* 0x000fea0003800200 */
.L_x_70:
[----:B------:R-:W-:Y:S05]  /*0c60*/  BRA `(.L_x_74) ;  /* 0x0000000000207947 */ /* 0x000fea0003800000 */
.L_x_69:
[----:B------:R-:W-:-:S04]  /*0c70*/  LOP3.LUT R0, R13, 0x80000000, R0, 0x48, !PT ;  /* 0x800000000d007812 */ /* 0x000fc800078e4800 */
[----:B------:R-:W-:Y:S01]  /*0c80*/  LOP3.LUT R0, R0, 0x7f800000, RZ, 0xfc, !PT ;  /* 0x7f80000000007812 */ /* 0x000fe200078efcff */
[----:B------:R-:W-:Y:S06]  /*0c90*/  BRA `(.L_x_74) ;  /* 0x0000000000147947 */ /* 0x000fec0003800000 */
.L_x_68:
[----:B------:R-:W-:Y:S01]  /*0ca0*/  LOP3.LUT R0, R13, 0x80000000, R0, 0x48, !PT ;  /* 0x800000000d007812 */ /* 0x000fe200078e4800 */
[----:B------:R-:W-:Y:S06]  /*0cb0*/  BRA `(.L_x_74) ;  /* 0x00000000000c7947 */ /* 0x000fec0003800000 */
.L_x_67:
[----:B------:R-:W0:Y:S01]  /*0cc0*/  MUFU.RSQ R0, -QNAN ;  /* 0xffc0000000007908 */ /* 0x000e220000001400 */
[----:B------:R-:W-:Y:S05]  /*0cd0*/  BRA `(.L_x_74) ;  /* 0x0000000000047947 */ /* 0x000fea0003800000 */
.L_x_66:
[----:B------:R-:W-:-:S07]  /*0ce0*/  FADD.FTZ R0, R0, R3 ;  /* 0x0000000300007221 */ /* 0x000fce0000010000 */
.L_x_74:
[----:B------:R-:W-:Y:S05]  /*0cf0*/  BSYNC.RECONVERGENT B1 ;  /* 0x0000000000017941 */ /* 0x000fea0003800200 */
.L_x_64:
[----:B------:R-:W-:Y:S02]  /*0d00*/  HFMA2 R11, -RZ, RZ, 0, 0 ;  /* 0x00000000ff0b7431 */ /* 0x000fe400000001ff */
[----:B------:R-:W-:-:S04]  /*0d10*/  IMAD.MOV.U32 R10, RZ, RZ, R2 ;  /* 0x000000ffff0a7224 */ /* 0x000fc800078e0002 */
[----:B0-----:R-:W-:Y:S05]  /*0d20*/  RET.REL.NODEC R10 `(_Z9NormalizePfS_S_i) ;  /* 0xfffffff00ab47950 */ /* 0x001fea0003c3ffff */
.L_x_75:
        /* <DEDUP_REMOVED lines=13> */
.L_x_81:


//--------------------- .text._Z6vecSubPfS_S_S_S_S_i --------------------------
	.section	.text._Z6vecSubPfS_S_S_S_S_i,"ax",@progbits
	.align	128
        .global         _Z6vecSubPfS_S_S_S_S_i
        .type           _Z6vecSubPfS_S_S_S_S_i,@function
        .size           _Z6vecSubPfS_S_S_S_S_i,(.L_x_86 - _Z6vecSubPfS_S_S_S_S_i)
        .other          _Z6vecSubPfS_S_S_S_S_i,@"STO_CUDA_ENTRY STV_DEFAULT"
_Z6vecSubPfS_S_S_S_S_i:
.text._Z6vecSubPfS_S_S_S_S_i:
        /* <DEDUP_REMOVED lines=12> */
[----:B0-----:R-:W-:-:S07]  /*00c0*/  IMAD.WIDE R4, R13, 0x4, R4 ;  /* 0x000000040d047825 */ /* 0x001fce00078e0204 */
[----:B------:R-:W0:Y:S01]  /*00d0*/  LDC.64 R6, c[0x0][0x388] ;  /* 0x0000e200ff067b82 */ /* 0x000e220000000a00 */
[----:B-1----:R-:W4:Y:S01]  /*00e0*/  LDG.E R5, desc[UR4][R4.64] ;  /* 0x0000000404057981 */ /* 0x002f22000c1e1900 */
[----:B--2---:R-:W-:-:S06]  /*00f0*/  IMAD.WIDE R2, R13, 0x4, R2 ;  /* 0x000000040d027825 */ /* 0x004fcc00078e0202 */
[----:B------:R-:W1:Y:S01]  /*0100*/  LDC.64 R10, c[0x0][0x3a8] ;  /* 0x0000ea00ff0a7b82 */ /* 0x000e620000000a00 */
[----:B------:R-:W4:Y:S01]  /*0110*/  LDG.E R0, desc[UR4][R2.64] ;  /* 0x0000000402007981 */ /* 0x000f22000c1e1900 */
[----:B---3--:R-:W-:-:S04]  /*0120*/  IMAD.WIDE R8, R13, 0x4, R8 ;  /* 0x000000040d087825 */ /* 0x008fc800078e0208 */
[----:B0-----:R-:W-:-:S04]  /*0130*/  IMAD.WIDE R6, R13, 0x4, R6 ;  /* 0x000000040d067825 */ /* 0x001fc800078e0206 */
[----:B----4-:R-:W-:Y:S02]  /*0140*/  FADD R15, R0, -R5 ;  /* 0x80000005000f7221 */ /* 0x010fe40000000000 */
[----:B------:R-:W0:Y:S03]  /*0150*/  LDC.64 R4, c[0x0][0x390] ;  /* 0x0000e400ff047b82 */ /* 0x000e260000000a00 */
[----:B------:R2:W-:Y:S04]  /*0160*/  STG.E desc[UR4][R2.64], R15 ;  /* 0x0000000f02007986 */ /* 0x0005e8000c101904 */
[----:B------:R-:W3:Y:S04]  /*0170*/  LDG.E R9, desc[UR4][R8.64] ;  /* 0x0000000408097981 */ /* 0x000ee8000c1e1900 */
[----:B------:R-:W3:Y:S01]  /*0180*/  LDG.E R0, desc[UR4][R6.64] ;  /* 0x0000000406007981 */ /* 0x000ee2000c1e1900 */
[----:B-1----:R-:W-:-:S04]  /*0190*/  IMAD.WIDE R10, R13, 0x4, R10 ;  /* 0x000000040d0a7825 */ /* 0x002fc800078e020a */
[----:B0-----:R-:W-:-:S04]  /*01a0*/  IMAD.WIDE R4, R13, 0x4, R4 ;  /* 0x000000040d047825 */ /* 0x001fc800078e0204 */
[----:B---3--:R-:W-:-:S05]  /*01b0*/  FADD R17, R0, -R9 ;  /* 0x8000000900117221 */ /* 0x008fca0000000000 */
[----:B------:R-:W-:Y:S04]  /*01c0*/  STG.E desc[UR4][R6.64], R17 ;  /* 0x0000001106007986 */ /* 0x000fe8000c101904 */
[----:B------:R-:W2:Y:S04]  /*01d0*/  LDG.E R11, desc[UR4][R10.64] ;  /* 0x000000040a0b7981 */ /* 0x000ea8000c1e1900 */
[----:B------:R-:W2:Y:S02]  /*01e0*/  LDG.E R0, desc[UR4][R4.64] ;  /* 0x0000000404007981 */ /* 0x000ea4000c1e1900 */
[----:B--2---:R-:W-:-:S05]  /*01f0*/  FADD R3, R0, -R11 ;  /* 0x8000000b00037221 */ /* 0x004fca0000000000 */
[----:B------:R-:W-:Y:S01]  /*0200*/  STG.E desc[UR4][R4.64], R3 ;  /* 0x0000000304007986 */ /* 0x000fe2000c101904 */
[----:B------:R-:W-:Y:S05]  /*0210*/  EXIT ;  /* 0x000000000000794d */ /* 0x000fea0003800000 */
.L_x_76:
        /* <DEDUP_REMOVED lines=14> */
.L_x_86:


//--------------------- .text._Z6vecAddPfS_S_S_S_S_i --------------------------
	.section	.text._Z6vecAddPfS_S_S_S_S_i,"ax",@progbits
	.align	128
        .global         _Z6vecAddPfS_S_S_S_S_i
        .type           _Z6vecAddPfS_S_S_S_S_i,@function
        .size           _Z6vecAddPfS_S_S_S_S_i,(.L_x_87 - _Z6vecAddPfS_S_S_S_S_i)
        .other          _Z6vecAddPfS_S_S_S_S_i,@"STO_CUDA_ENTRY STV_DEFAULT"
_Z6vecAddPfS_S_S_S_S_i:
.text._Z6vecAddPfS_S_S_S_S_i:
        /* <DEDUP_REMOVED lines=20> */
[----:B----4-:R-:W-:Y:S02]  /*0140*/  FADD R15, R0, R5 ;  /* 0x00000005000f7221 */ /* 0x010fe40000000000 */
[----:B------:R-:W0:Y:S03]  /*0150*/  LDC.64 R4, c[0x0][0x390] ;  /* 0x0000e400ff047b82 */ /* 0x000e260000000a00 */
[----:B------:R2:W-:Y:S04]  /*0160*/  STG.E desc[UR4][R2.64], R15 ;  /* 0x0000000f02007986 */ /* 0x0005e8000c101904 */
[----:B------:R-:W3:Y:S04]  /*0170*/  LDG.E R9, desc[UR4][R8.64] ;  /* 0x0000000408097981 */ /* 0x000ee8000c1e1900 */
[----:B------:R-:W3:Y:S01]  /*0180*/  LDG.E R0, desc[UR4][R6.64] ;  /* 0x0000000406007981 */ /* 0x000ee2000c1e1900 */
[----:B-1----:R-:W-:-:S04]  /*0190*/  IMAD.WIDE R10, R13, 0x4, R10 ;  /* 0x000000040d0a7825 */ /* 0x002fc800078e020a */
[----:B0-----:R-:W-:-:S04]  /*01a0*/  IMAD.WIDE R4, R13, 0x4, R4 ;  /* 0x000000040d047825 */ /* 0x001fc800078e0204 */
[----:B---3--:R-:W-:-:S05]  /*01b0*/  FADD R17, R0, R9 ;  /* 0x0000000900117221 */ /* 0x008fca0000000000 */
[----:B------:R-:W-:Y:S04]  /*01c0*/  STG.E desc[UR4][R6.64], R17 ;  /* 0x0000001106007986 */ /* 0x000fe8000c101904 */
[----:B------:R-:W2:Y:S04]  /*01d0*/  LDG.E R11, desc[UR4][R10.64] ;  /* 0x000000040a0b7981 */ /* 0x000ea8000c1e1900 */
[----:B------:R-:W2:Y:S02]  /*01e0*/  LDG.E R0, desc[UR4][R4.64] ;  /* 0x0000000404007981 */ /* 0x000ea4000c1e1900 */
[----:B--2---:R-:W-:-:S05]  /*01f0*/  FADD R3, R0, R11 ;  /* 0x0000000b00037221 */ /* 0x004fca0000000000 */
[----:B------:R-:W-:Y:S01]  /*0200*/  STG.E desc[UR4][R4.64], R3 ;  /* 0x0000000304007986 */ /* 0x000fe2000c101904 */
[----:B------:R-:W-:Y:S05]  /*0210*/  EXIT ;  /* 0x000000000000794d */ /* 0x000fea0003800000 */
.L_x_77:
        /* <DEDUP_REMOVED lines=14> */
.L_x_87:


//--------------------- .nv.shared.reserved.0     --------------------------
	.section	.nv.shared.reserved.0,"aw",@nobits
	.weak		__nv_reservedSMEM_offset_0_alias
	.size		__nv_reservedSMEM_offset_0_alias, 0, 64
	.other		__nv_reservedSMEM_offset_0_alias,@"STO_CUDA_RESERVED_SHARED STV_DEFAULT"
__nv_reservedSMEM_offset_0_alias:
	.zero		0
	.zero		64


//--------------------- .nv.shared._Z6vecDotPfS_S_S_S_S_S_i --------------------------
	.section	.nv.shared._Z6vecDotPfS_S_S_S_S_S_i,"aw",@nobits
	.sectionflags	@""
	.align	4
.nv.shared._Z6vecDotPfS_S_S_S_S_S_i:
	.zero		2048


//--------------------- .nv.constant0._Z24IntersectTrianglesKernelP3RayP6ObjectiP18IntersectionResulti --------------------------
	.section	.nv.constant0._Z24IntersectTrianglesKernelP3RayP6ObjectiP18IntersectionResulti,"a",@progbits
	.sectionflags	@""
	.align	4
.nv.constant0._Z24IntersectTrianglesKernelP3RayP6ObjectiP18IntersectionResulti:
	.zero		932


//--------------------- .nv.constant0._Z8vecCrossPfS_S_S_S_S_S_S_S_i --------------------------
	.section	.nv.constant0._Z8vecCrossPfS_S_S_S_S_S_S_S_i,"a",@progbits
	.sectionflags	@""
	.align	4
.nv.constant0._Z8vecCrossPfS_S_S_S_S_S_S_S_i:
	.zero		972


//--------------------- .nv.constant0._Z6vecDotPfS_S_S_S_S_S_i --------------------------
	.section	.nv.constant0._Z6vecDotPfS_S_S_S_S_S_i,"a",@progbits
	.sectionflags	@""
	.align	4
.nv.constant0._Z6vecDotPfS_S_S_S_S_S_i:
	.zero		956


//--------------------- .nv.constant0._Z9NormalizePfS_S_i --------------------------
	.section	.nv.constant0._Z9NormalizePfS_S_i,"a",@progbits
	.sectionflags	@""
	.align	4
.nv.constant0._Z9NormalizePfS_S_i:
	.zero		924


//--------------------- .nv.constant0._Z6vecSubPfS_S_S_S_S_i --------------------------
	.section	.nv.constant0._Z6vecSubPfS_S_S_S_S_i,"a",@progbits
	.sectionflags	@""
	.align	4
.nv.constant0._Z6vecSubPfS_S_S_S_S_i:
	.zero		948


//--------------------- .nv.constant0._Z6vecAddPfS_S_S_S_S_i --------------------------
	.section	.nv.constant0._Z6vecAddPfS_S_S_S_S_i,"a",@progbits
	.sectionflags	@""
	.align	4
.nv.constant0._Z6vecAddPfS_S_S_S_S_i:
	.zero		948


//--------------------- SYMBOLS --------------------------

	.type		.nv.reservedSmem.offset0,@object
	.size		.nv.reservedSmem.offset0,0x4
	.type		.nv.reservedSmem.cap,@object
	.size		.nv.reservedSmem.cap,0x4
